	.target	sm_90a

	.elftype	@"ET_EXEC"


//--------------------- .note.nv.tkinfo           --------------------------
	.section	.note.nv.tkinfo,"",@"SHT_NOTE"
	.sectionflags	@"SHF_NOTE_NV_TKINFO"
	.tkinfo
        /*0018*/ 	.word	0x00000002
        /*0030*/ 	.string	""
        /*0030*/ 	.string	"ptxas"
        /*0030*/ 	.string	"Cuda compilation tools, release 13.0, V13.0.88"
        /*0030*/ 	.string	"Build cuda_13.0.r13.0/compiler.36424714_0"
        /*0030*/ 	.string	"-arch sm_90a -m 64 "



//--------------------- .note.nv.cuinfo           --------------------------
	.section	.note.nv.cuinfo,"",@"SHT_NOTE"
	.sectionflags	@"SHF_NOTE_NV_CUINFO"
        /*0018*/ 	.short	0x0002
        /*001a*/ 	.short	0x005a
        /*001c*/ 	.short	0x0082
	.zero		2


//--------------------- .nv.info                  --------------------------
	.section	.nv.info,"",@"SHT_CUDA_INFO"
	.align	4


	//----- nvinfo : EIATTR_REGCOUNT
	.align		4
        /*0000*/ 	.byte	0x04, 0x2f
        /*0002*/ 	.short	(.L_12 - .L_11)
	.align		4
.L_11:
        /*0004*/ 	.word	index@(_ZN7cutlass13device_kernelINS_4gemm6kernel13GemmUniversalIN4cute5tupleIJiiiiEEENS1_10collective13CollectiveMmaINS1_37MainloopSm90TmaGmmaWarpSpecializedFP8ILi28ENS5_IJNS4_1CILi4EEESB_NSA_ILi1EEEEEENS1_35KernelTmaWarpSpecializedCooperativeEEENS5_IJNSA_ILi128EEESG_NSA_ILi32EEEEEENS_12float_e4m3_tENS5_IJlSC_lEEESJ_SK_NS4_8TiledMMAINS4_8MMA_AtomIJNS4_4SM904GMMA31MMA_64x128x32_F32E4M3E4M3_SS_TNILNSO_7ScaleInE1ELSQ_1EEEEEENS4_6LayoutINS5_IJNSA_ILi2EEESC_SC_EEENS5_IJSC_NSA_ILi0EEESW_EEEEENS5_IJNS4_10UnderscoreESZ_SZ_EEEEENS4_23SM90_TMA_LOAD_MULTICASTENS4_14ComposedLayoutINS4_7SwizzleILi1ELi4ELi3EEENS4_18smem_ptr_flag_bitsILi8EEENST_INS5_IJNSA_ILi8EEESH_EEENS5_IJSH_SC_EEEEEEEvNS4_8identityES12_S1C_vS1D_EENS_8epilogue10collective6detail29Sm90TmaWarpSpecializedAdapterINS1G_15DefaultEpilogueISJ_SK_SK_NS1F_6thread17LinearCombinationISJ_Li1EffLNS1K_9ScaleType4KindE0ELNS_15FloatRoundStyleE2ESJ_EENS1_15EpilogueDefaultEEEEEvvEEEEvNT_6ParamsE)
        /*0008*/ 	.word	0x000000a8


	//----- nvinfo : EIATTR_FRAME_SIZE
	.align		4
.L_12:
        /*000c*/ 	.byte	0x04, 0x11
        /*000e*/ 	.short	(.L_14 - .L_13)
	.align		4
.L_13:
        /*0010*/ 	.word	index@(_ZN7cutlass13device_kernelINS_4gemm6kernel13GemmUniversalIN4cute5tupleIJiiiiEEENS1_10collective13CollectiveMmaINS1_37MainloopSm90TmaGmmaWarpSpecializedFP8ILi28ENS5_IJNS4_1CILi4EEESB_NSA_ILi1EEEEEENS1_35KernelTmaWarpSpecializedCooperativeEEENS5_IJNSA_ILi128EEESG_NSA_ILi32EEEEEENS_12float_e4m3_tENS5_IJlSC_lEEESJ_SK_NS4_8TiledMMAINS4_8MMA_AtomIJNS4_4SM904GMMA31MMA_64x128x32_F32E4M3E4M3_SS_TNILNSO_7ScaleInE1ELSQ_1EEEEEENS4_6LayoutINS5_IJNSA_ILi2EEESC_SC_EEENS5_IJSC_NSA_ILi0EEESW_EEEEENS5_IJNS4_10UnderscoreESZ_SZ_EEEEENS4_23SM90_TMA_LOAD_MULTICASTENS4_14ComposedLayoutINS4_7SwizzleILi1ELi4ELi3EEENS4_18smem_ptr_flag_bitsILi8EEENST_INS5_IJNSA_ILi8EEESH_EEENS5_IJSH_SC_EEEEEEEvNS4_8identityES12_S1C_vS1D_EENS_8epilogue10collective6detail29Sm90TmaWarpSpecializedAdapterINS1G_15DefaultEpilogueISJ_SK_SK_NS1F_6thread17LinearCombinationISJ_Li1EffLNS1K_9ScaleType4KindE0ELNS_15FloatRoundStyleE2ESJ_EENS1_15EpilogueDefaultEEEEEvvEEEEvNT_6ParamsE)
        /*0014*/ 	.word	0x00000000


	//----- nvinfo : EIATTR_MIN_STACK_SIZE
	.align		4
.L_14:
        /*0018*/ 	.byte	0x04, 0x12
        /*001a*/ 	.short	(.L_16 - .L_15)
	.align		4
.L_15:
        /*001c*/ 	.word	index@(_ZN7cutlass13device_kernelINS_4gemm6kernel13GemmUniversalIN4cute5tupleIJiiiiEEENS1_10collective13CollectiveMmaINS1_37MainloopSm90TmaGmmaWarpSpecializedFP8ILi28ENS5_IJNS4_1CILi4EEESB_NSA_ILi1EEEEEENS1_35KernelTmaWarpSpecializedCooperativeEEENS5_IJNSA_ILi128EEESG_NSA_ILi32EEEEEENS_12float_e4m3_tENS5_IJlSC_lEEESJ_SK_NS4_8TiledMMAINS4_8MMA_AtomIJNS4_4SM904GMMA31MMA_64x128x32_F32E4M3E4M3_SS_TNILNSO_7ScaleInE1ELSQ_1EEEEEENS4_6LayoutINS5_IJNSA_ILi2EEESC_SC_EEENS5_IJSC_NSA_ILi0EEESW_EEEEENS5_IJNS4_10UnderscoreESZ_SZ_EEEEENS4_23SM90_TMA_LOAD_MULTICASTENS4_14ComposedLayoutINS4_7SwizzleILi1ELi4ELi3EEENS4_18smem_ptr_flag_bitsILi8EEENST_INS5_IJNSA_ILi8EEESH_EEENS5_IJSH_SC_EEEEEEEvNS4_8identityES12_S1C_vS1D_EENS_8epilogue10collective6detail29Sm90TmaWarpSpecializedAdapterINS1G_15DefaultEpilogueISJ_SK_SK_NS1F_6thread17LinearCombinationISJ_Li1EffLNS1K_9ScaleType4KindE0ELNS_15FloatRoundStyleE2ESJ_EENS1_15EpilogueDefaultEEEEEvvEEEEvNT_6ParamsE)
        /*0020*/ 	.word	0x00000000
.L_16:


//--------------------- .nv.compat                --------------------------
	.section	.nv.compat,"",@"SHT_CUDA_COMPAT_INFO"
	.align	4
        /*0000*/ 	.byte	0x02, 0x09, 0x01, 0x00, 0x02, 0x02, 0x04, 0x00, 0x02, 0x05, 0x05, 0x00, 0x03, 0x07, 0x01, 0x01
        /*0010*/ 	.byte	0x02, 0x03, 0x01, 0x00, 0x02, 0x06, 0x01, 0x00, 0x04, 0x0b, 0x08, 0x00, 0x00, 0x00, 0x00, 0x00
        /*0020*/ 	.byte	0x00, 0x00, 0x00, 0x00


//--------------------- .nv.info._ZN7cutlass13device_kernelINS_4gemm6kernel13GemmUniversalIN4cute5tupleIJiiiiEEENS1_10collective13CollectiveMmaINS1_37MainloopSm90TmaGmmaWarpSpecializedFP8ILi28ENS5_IJNS4_1CILi4EEESB_NSA_ILi1EEEEEENS1_35KernelTmaWarpSpecializedCooperativeEEENS5_IJNSA_ILi128EEESG_NSA_ILi32EEEEEENS_12float_e4m3_tENS5_IJlSC_lEEESJ_SK_NS4_8TiledMMAINS4_8MMA_AtomIJNS4_4SM904GMMA31MMA_64x128x32_F32E4M3E4M3_SS_TNILNSO_7ScaleInE1ELSQ_1EEEEEENS4_6LayoutINS5_IJNSA_ILi2EEESC_SC_EEENS5_IJSC_NSA_ILi0EEESW_EEEEENS5_IJNS4_10UnderscoreESZ_SZ_EEEEENS4_23SM90_TMA_LOAD_MULTICASTENS4_14ComposedLayoutINS4_7SwizzleILi1ELi4ELi3EEENS4_18smem_ptr_flag_bitsILi8EEENST_INS5_IJNSA_ILi8EEESH_EEENS5_IJSH_SC_EEEEEEEvNS4_8identityES12_S1C_vS1D_EENS_8epilogue10collective6detail29Sm90TmaWarpSpecializedAdapterINS1G_15DefaultEpilogueISJ_SK_SK_NS1F_6thread17LinearCombinationISJ_Li1EffLNS1K_9ScaleType4KindE0ELNS_15FloatRoundStyleE2ESJ_EENS1_15EpilogueDefaultEEEEEvvEEEEvNT_6ParamsE --------------------------
	.section	.nv.info._ZN7cutlass13device_kernelINS_4gemm6kernel13GemmUniversalIN4cute5tupleIJiiiiEEENS1_10collective13CollectiveMmaINS1_37MainloopSm90TmaGmmaWarpSpecializedFP8ILi28ENS5_IJNS4_1CILi4EEESB_NSA_ILi1EEEEEENS1_35KernelTmaWarpSpecializedCooperativeEEENS5_IJNSA_ILi128EEESG_NSA_ILi32EEEEEENS_12float_e4m3_tENS5_IJlSC_lEEESJ_SK_NS4_8TiledMMAINS4_8MMA_AtomIJNS4_4SM904GMMA31MMA_64x128x32_F32E4M3E4M3_SS_TNILNSO_7ScaleInE1ELSQ_1EEEEEENS4_6LayoutINS5_IJNSA_ILi2EEESC_SC_EEENS5_IJSC_NSA_ILi0EEESW_EEEEENS5_IJNS4_10UnderscoreESZ_SZ_EEEEENS4_23SM90_TMA_LOAD_MULTICASTENS4_14ComposedLayoutINS4_7SwizzleILi1ELi4ELi3EEENS4_18smem_ptr_flag_bitsILi8EEENST_INS5_IJNSA_ILi8EEESH_EEENS5_IJSH_SC_EEEEEEEvNS4_8identityES12_S1C_vS1D_EENS_8epilogue10collective6detail29Sm90TmaWarpSpecializedAdapterINS1G_15DefaultEpilogueISJ_SK_SK_NS1F_6thread17LinearCombinationISJ_Li1EffLNS1K_9ScaleType4KindE0ELNS_15FloatRoundStyleE2ESJ_EENS1_15EpilogueDefaultEEEEEvvEEEEvNT_6ParamsE,"",@"SHT_CUDA_INFO"
	.sectionflags	@""
	.align	4


	//----- nvinfo : EIATTR_CUDA_API_VERSION
	.align		4
        /*0000*/ 	.byte	0x04, 0x37
        /*0002*/ 	.short	(.L_18 - .L_17)
.L_17:
        /*0004*/ 	.word	0x00000082


	//----- nvinfo : EIATTR_KPARAM_INFO
	.align		4
.L_18:
        /*0008*/ 	.byte	0x04, 0x17
        /*000a*/ 	.short	(.L_20 - .L_19)
.L_19:
        /*000c*/ 	.word	0x00000000
        /*0010*/ 	.short	0x0000
        /*0012*/ 	.short	0x0070
        /*0014*/ 	.byte	0x00, 0xf0, 0x01, 0x10


	//----- nvinfo : EIATTR_SPARSE_MMA_MASK
	.align		4
.L_20:
        /*0018*/ 	.byte	0x03, 0x50
        /*001a*/ 	.short	0x0000


	//----- nvinfo : EIATTR_MAXREG_COUNT
	.align		4
        /*001c*/ 	.byte	0x03, 0x1b
        /*001e*/ 	.short	0x00a8


	//----- nvinfo : EIATTR_NUM_BARRIERS
	.align		4
        /*0020*/ 	.byte	0x02, 0x4c
        /*0022*/ 	.byte	0x01
	.zero		1


	//----- nvinfo : EIATTR_MERCURY_ISA_VERSION
	.align		4
        /*0024*/ 	.byte	0x03, 0x5f
        /*0026*/ 	.short	0x0101


	//----- nvinfo : EIATTR_INT_WARP_WIDE_INSTR_OFFSETS
	.align		4
        /*0028*/ 	.byte	0x04, 0x31
        /*002a*/ 	.short	(.L_22 - .L_21)


	//   ....[0]....
.L_21:
        /*002c*/ 	.word	0x000007d0


	//   ....[1]....
        /*0030*/ 	.word	0x000007f0


	//   ....[2]....
        /*0034*/ 	.word	0x00000980


	//----- nvinfo : EIATTR_COOP_GROUP_MASK_REGIDS
	.align		4
.L_22:
        /*0038*/ 	.byte	0x04, 0x29
        /*003a*/ 	.short	(.L_24 - .L_23)


	//   ....[0]....
.L_23:
        /*003c*/ 	.word	0xffffffff


	//   ....[1]....
        /*0040*/ 	.word	0xffffffff


	//   ....[2]....
        /*0044*/ 	.word	0xffffffff


	//   ....[3]....
        /*0048*/ 	.word	0xffffffff


	//   ....[4]....
        /*004c*/ 	.word	0xffffffff


	//   ....[5]....
        /*0050*/ 	.word	0xffffffff


	//----- nvinfo : EIATTR_COOP_GROUP_INSTR_OFFSETS
	.align		4
.L_24:
        /*0054*/ 	.byte	0x04, 0x28
        /*0056*/ 	.short	(.L_26 - .L_25)


	//   ....[0]....
.L_25:
        /*0058*/ 	.word	0x00000060


	//   ....[1]....
        /*005c*/ 	.word	0x00000070


	//   ....[2]....
        /*0060*/ 	.word	0x00000130


	//   ....[3]....
        /*0064*/ 	.word	0x00000600


	//   ....[4]....
        /*0068*/ 	.word	0x00000b40


	//   ....[5]....
        /*006c*/ 	.word	0x000015c0


	//----- nvinfo : EIATTR_REG_RECONFIG
	.align		4
.L_26:
        /*0070*/ 	.byte	0x01, 0x54
	.zero		2


	//----- nvinfo : EIATTR_MBARRIER_INSTR_OFFSETS
	.align		4
        /*0074*/ 	.byte	0x04, 0x39
        /*0076*/ 	.short	(.L_28 - .L_27)


	//   ....[0]....
.L_27:
        /*0078*/ 	.word	0x00000250
        /*007c*/ 	.word	0x000000ff
        /*0080*/ 	.word	0x00000000
        /*0084*/ 	.short	0x0100
        /*0086*/ 	.byte	0x08
	.zero		1


	//   ....[1]....
        /*0088*/ 	.word	0x00000260
        /*008c*/ 	.word	0x000000ff
        /*0090*/ 	.word	0x000000e0
        /*0094*/ 	.short	0x0100
        /*0096*/ 	.byte	0x08
	.zero		1


	//   ....[2]....
        /*0098*/ 	.word	0x00000270
        /*009c*/ 	.word	0x000000ff
        /*00a0*/ 	.word	0x00000008
        /*00a4*/ 	.short	0x0100
        /*00a6*/ 	.byte	0x08
	.zero		1


	//   ....[3]....
        /*00a8*/ 	.word	0x00000280
        /*00ac*/ 	.word	0x000000ff
        /*00b0*/ 	.word	0x000000e8
        /*00b4*/ 	.short	0x0100
        /*00b6*/ 	.byte	0x08
	.zero		1


	//   ....[4]....
        /*00b8*/ 	.word	0x00000290
        /*00bc*/ 	.word	0x000000ff
        /*00c0*/ 	.word	0x00000010
        /*00c4*/ 	.short	0x0100
        /*00c6*/ 	.byte	0x08
	.zero		1


	//   ....[5]....
        /*00c8*/ 	.word	0x000002a0
        /*00cc*/ 	.word	0x000000ff
        /*00d0*/ 	.word	0x000000f0
        /*00d4*/ 	.short	0x0100
        /*00d6*/ 	.byte	0x08
	.zero		1


	//   ....[6]....
        /*00d8*/ 	.word	0x000002b0
        /*00dc*/ 	.word	0x000000ff
        /*00e0*/ 	.word	0x00000018
        /*00e4*/ 	.short	0x0100
        /*00e6*/ 	.byte	0x08
	.zero		1


	//   ....[7]....
        /*00e8*/ 	.word	0x000002c0
        /*00ec*/ 	.word	0x000000ff
        /*00f0*/ 	.word	0x000000f8
        /*00f4*/ 	.short	0x0100
        /*00f6*/ 	.byte	0x08
	.zero		1


	//   ....[8]....
        /*00f8*/ 	.word	0x000002d0
        /*00fc*/ 	.word	0x000000ff
        /*0100*/ 	.word	0x00000020
        /*0104*/ 	.short	0x0100
        /*0106*/ 	.byte	0x08
	.zero		1


	//   ....[9]....
        /*0108*/ 	.word	0x000002e0
        /*010c*/ 	.word	0x000000ff
        /*0110*/ 	.word	0x00000100
        /*0114*/ 	.short	0x0100
        /*0116*/ 	.byte	0x08
	.zero		1


	//   ....[10]....
        /*0118*/ 	.word	0x000002f0
        /*011c*/ 	.word	0x000000ff
        /*0120*/ 	.word	0x00000028
        /*0124*/ 	.short	0x0100
        /*0126*/ 	.byte	0x08
	.zero		1


	//   ....[11]....
        /*0128*/ 	.word	0x00000300
        /*012c*/ 	.word	0x000000ff
        /*0130*/ 	.word	0x00000108
        /*0134*/ 	.short	0x0100
        /*0136*/ 	.byte	0x08
	.zero		1


	//   ....[12]....
        /*0138*/ 	.word	0x00000310
        /*013c*/ 	.word	0x000000ff
        /*0140*/ 	.word	0x00000030
        /*0144*/ 	.short	0x0100
        /*0146*/ 	.byte	0x08
	.zero		1


	//   ....[13]....
        /*0148*/ 	.word	0x00000320
        /*014c*/ 	.word	0x000000ff
        /*0150*/ 	.word	0x00000110
        /*0154*/ 	.short	0x0100
        /*0156*/ 	.byte	0x08
	.zero		1


	//   ....[14]....
        /*0158*/ 	.word	0x00000330
        /*015c*/ 	.word	0x000000ff
        /*0160*/ 	.word	0x00000038
        /*0164*/ 	.short	0x0100
        /*0166*/ 	.byte	0x08
	.zero		1


	//   ....[15]....
        /*0168*/ 	.word	0x00000340
        /*016c*/ 	.word	0x000000ff
        /*0170*/ 	.word	0x00000118
        /*0174*/ 	.short	0x0100
        /*0176*/ 	.byte	0x08
	.zero		1


	//   ....[16]....
        /*0178*/ 	.word	0x00000350
        /*017c*/ 	.word	0x000000ff
        /*0180*/ 	.word	0x00000040
        /*0184*/ 	.short	0x0100
        /*0186*/ 	.byte	0x08
	.zero		1


	//   ....[17]....
        /*0188*/ 	.word	0x00000360
        /*018c*/ 	.word	0x000000ff
        /*0190*/ 	.word	0x00000120
        /*0194*/ 	.short	0x0100
        /*0196*/ 	.byte	0x08
	.zero		1


	//   ....[18]....
        /*0198*/ 	.word	0x00000370
        /*019c*/ 	.word	0x000000ff
        /*01a0*/ 	.word	0x00000048
        /*01a4*/ 	.short	0x0100
        /*01a6*/ 	.byte	0x08
	.zero		1


	//   ....[19]....
        /*01a8*/ 	.word	0x00000380
        /*01ac*/ 	.word	0x000000ff
        /*01b0*/ 	.word	0x00000128
        /*01b4*/ 	.short	0x0100
        /*01b6*/ 	.byte	0x08
	.zero		1


	//   ....[20]....
        /*01b8*/ 	.word	0x00000390
        /*01bc*/ 	.word	0x000000ff
        /*01c0*/ 	.word	0x00000050
        /*01c4*/ 	.short	0x0100
        /*01c6*/ 	.byte	0x08
	.zero		1


	//   ....[21]....
        /*01c8*/ 	.word	0x000003a0
        /*01cc*/ 	.word	0x000000ff
        /*01d0*/ 	.word	0x00000130
        /*01d4*/ 	.short	0x0100
        /*01d6*/ 	.byte	0x08
	.zero		1


	//   ....[22]....
        /*01d8*/ 	.word	0x000003b0
        /*01dc*/ 	.word	0x000000ff
        /*01e0*/ 	.word	0x00000058
        /*01e4*/ 	.short	0x0100
        /*01e6*/ 	.byte	0x08
	.zero		1


	//   ....[23]....
        /*01e8*/ 	.word	0x000003c0
        /*01ec*/ 	.word	0x000000ff
        /*01f0*/ 	.word	0x00000138
        /*01f4*/ 	.short	0x0100
        /*01f6*/ 	.byte	0x08
	.zero		1


	//   ....[24]....
        /*01f8*/ 	.word	0x000003d0
        /*01fc*/ 	.word	0x000000ff
        /*0200*/ 	.word	0x00000060
        /*0204*/ 	.short	0x0100
        /*0206*/ 	.byte	0x08
	.zero		1


	//   ....[25]....
        /*0208*/ 	.word	0x000003e0
        /*020c*/ 	.word	0x000000ff
        /*0210*/ 	.word	0x00000140
        /*0214*/ 	.short	0x0100
        /*0216*/ 	.byte	0x08
	.zero		1


	//   ....[26]....
        /*0218*/ 	.word	0x000003f0
        /*021c*/ 	.word	0x000000ff
        /*0220*/ 	.word	0x00000068
        /*0224*/ 	.short	0x0100
        /*0226*/ 	.byte	0x08
	.zero		1


	//   ....[27]....
        /*0228*/ 	.word	0x00000400
        /*022c*/ 	.word	0x000000ff
        /*0230*/ 	.word	0x00000148
        /*0234*/ 	.short	0x0100
        /*0236*/ 	.byte	0x08
	.zero		1


	//   ....[28]....
        /*0238*/ 	.word	0x00000410
        /*023c*/ 	.word	0x000000ff
        /*0240*/ 	.word	0x00000070
        /*0244*/ 	.short	0x0100
        /*0246*/ 	.byte	0x08
	.zero		1


	//   ....[29]....
        /*0248*/ 	.word	0x00000420
        /*024c*/ 	.word	0x000000ff
        /*0250*/ 	.word	0x00000150
        /*0254*/ 	.short	0x0100
        /*0256*/ 	.byte	0x08
	.zero		1


	//   ....[30]....
        /*0258*/ 	.word	0x00000430
        /*025c*/ 	.word	0x000000ff
        /*0260*/ 	.word	0x00000078
        /*0264*/ 	.short	0x0100
        /*0266*/ 	.byte	0x08
	.zero		1


	//   ....[31]....
        /*0268*/ 	.word	0x00000440
        /*026c*/ 	.word	0x000000ff
        /*0270*/ 	.word	0x00000158
        /*0274*/ 	.short	0x0100
        /*0276*/ 	.byte	0x08
	.zero		1


	//   ....[32]....
        /*0278*/ 	.word	0x00000450
        /*027c*/ 	.word	0x000000ff
        /*0280*/ 	.word	0x00000080
        /*0284*/ 	.short	0x0100
        /*0286*/ 	.byte	0x08
	.zero		1


	//   ....[33]....
        /*0288*/ 	.word	0x00000460
        /*028c*/ 	.word	0x000000ff
        /*0290*/ 	.word	0x00000160
        /*0294*/ 	.short	0x0100
        /*0296*/ 	.byte	0x08
	.zero		1


	//   ....[34]....
        /*0298*/ 	.word	0x00000470
        /*029c*/ 	.word	0x000000ff
        /*02a0*/ 	.word	0x00000088
        /*02a4*/ 	.short	0x0100
        /*02a6*/ 	.byte	0x08
	.zero		1


	//   ....[35]....
        /*02a8*/ 	.word	0x00000480
        /*02ac*/ 	.word	0x000000ff
        /*02b0*/ 	.word	0x00000168
        /*02b4*/ 	.short	0x0100
        /*02b6*/ 	.byte	0x08
	.zero		1


	//   ....[36]....
        /*02b8*/ 	.word	0x00000490
        /*02bc*/ 	.word	0x000000ff
        /*02c0*/ 	.word	0x00000090
        /*02c4*/ 	.short	0x0100
        /*02c6*/ 	.byte	0x08
	.zero		1


	//   ....[37]....
        /*02c8*/ 	.word	0x000004a0
        /*02cc*/ 	.word	0x000000ff
        /*02d0*/ 	.word	0x00000170
        /*02d4*/ 	.short	0x0100
        /*02d6*/ 	.byte	0x08
	.zero		1


	//   ....[38]....
        /*02d8*/ 	.word	0x000004b0
        /*02dc*/ 	.word	0x000000ff
        /*02e0*/ 	.word	0x00000098
        /*02e4*/ 	.short	0x0100
        /*02e6*/ 	.byte	0x08
	.zero		1


	//   ....[39]....
        /*02e8*/ 	.word	0x000004c0
        /*02ec*/ 	.word	0x000000ff
        /*02f0*/ 	.word	0x00000178
        /*02f4*/ 	.short	0x0100
        /*02f6*/ 	.byte	0x08
	.zero		1


	//   ....[40]....
        /*02f8*/ 	.word	0x000004d0
        /*02fc*/ 	.word	0x000000ff
        /*0300*/ 	.word	0x000000a0
        /*0304*/ 	.short	0x0100
        /*0306*/ 	.byte	0x08
	.zero		1


	//   ....[41]....
        /*0308*/ 	.word	0x000004e0
        /*030c*/ 	.word	0x000000ff
        /*0310*/ 	.word	0x00000180
        /*0314*/ 	.short	0x0100
        /*0316*/ 	.byte	0x08
	.zero		1


	//   ....[42]....
        /*0318*/ 	.word	0x000004f0
        /*031c*/ 	.word	0x000000ff
        /*0320*/ 	.word	0x000000a8
        /*0324*/ 	.short	0x0100
        /*0326*/ 	.byte	0x08
	.zero		1


	//   ....[43]....
        /*0328*/ 	.word	0x00000500
        /*032c*/ 	.word	0x000000ff
        /*0330*/ 	.word	0x00000188
        /*0334*/ 	.short	0x0100
        /*0336*/ 	.byte	0x08
	.zero		1


	//   ....[44]....
        /*0338*/ 	.word	0x00000510
        /*033c*/ 	.word	0x000000ff
        /*0340*/ 	.word	0x000000b0
        /*0344*/ 	.short	0x0100
        /*0346*/ 	.byte	0x08
	.zero		1


	//   ....[45]....
        /*0348*/ 	.word	0x00000520
        /*034c*/ 	.word	0x000000ff
        /*0350*/ 	.word	0x00000190
        /*0354*/ 	.short	0x0100
        /*0356*/ 	.byte	0x08
	.zero		1


	//   ....[46]....
        /*0358*/ 	.word	0x00000530
        /*035c*/ 	.word	0x000000ff
        /*0360*/ 	.word	0x000000b8
        /*0364*/ 	.short	0x0100
        /*0366*/ 	.byte	0x08
	.zero		1


	//   ....[47]....
        /*0368*/ 	.word	0x00000540
        /*036c*/ 	.word	0x000000ff
        /*0370*/ 	.word	0x00000198
        /*0374*/ 	.short	0x0100
        /*0376*/ 	.byte	0x08
	.zero		1


	//   ....[48]....
        /*0378*/ 	.word	0x00000550
        /*037c*/ 	.word	0x000000ff
        /*0380*/ 	.word	0x000000c0
        /*0384*/ 	.short	0x0100
        /*0386*/ 	.byte	0x08
	.zero		1


	//   ....[49]....
        /*0388*/ 	.word	0x00000560
        /*038c*/ 	.word	0x000000ff
        /*0390*/ 	.word	0x000001a0
        /*0394*/ 	.short	0x0100
        /*0396*/ 	.byte	0x08
	.zero		1


	//   ....[50]....
        /*0398*/ 	.word	0x00000570
        /*039c*/ 	.word	0x000000ff
        /*03a0*/ 	.word	0x000000c8
        /*03a4*/ 	.short	0x0100
        /*03a6*/ 	.byte	0x08
	.zero		1


	//   ....[51]....
        /*03a8*/ 	.word	0x00000580
        /*03ac*/ 	.word	0x000000ff
        /*03b0*/ 	.word	0x000001a8
        /*03b4*/ 	.short	0x0100
        /*03b6*/ 	.byte	0x08
	.zero		1


	//   ....[52]....
        /*03b8*/ 	.word	0x00000590
        /*03bc*/ 	.word	0x000000ff
        /*03c0*/ 	.word	0x000000d0
        /*03c4*/ 	.short	0x0100
        /*03c6*/ 	.byte	0x08
	.zero		1


	//   ....[53]....
        /*03c8*/ 	.word	0x000005a0
        /*03cc*/ 	.word	0x000000ff
        /*03d0*/ 	.word	0x000001b0
        /*03d4*/ 	.short	0x0100
        /*03d6*/ 	.byte	0x08
	.zero		1


	//   ....[54]....
        /*03d8*/ 	.word	0x000005b0
        /*03dc*/ 	.word	0x000000ff
        /*03e0*/ 	.word	0x000000d8
        /*03e4*/ 	.short	0x0100
        /*03e6*/ 	.byte	0x08
	.zero		1


	//   ....[55]....
        /*03e8*/ 	.word	0x000005c0
        /*03ec*/ 	.word	0x000000ff
        /*03f0*/ 	.word	0x000001b8
        /*03f4*/ 	.short	0x0100
        /*03f6*/ 	.byte	0x08
	.zero		1


	//   ....[56]....
        /*03f8*/ 	.word	0x00000a00
        /*03fc*/ 	.word	0x000000ff
        /*0400*/ 	.word	0x000001d0
        /*0404*/ 	.short	0x0100
        /*0406*/ 	.byte	0x06
	.zero		1


	//   ....[57]....
        /*0408*/ 	.word	0x00000ab0
        /*040c*/ 	.word	0x000000ff
        /*0410*/ 	.word	0x000001d8
        /*0414*/ 	.short	0x0100
        /*0416*/ 	.byte	0x06
	.zero		1


	//   ....[58]....
        /*0418*/ 	.word	0x00001af0
        /*041c*/ 	.word	0x000000ff
        /*0420*/ 	.word	0x00000000
        /*0424*/ 	.short	0x010a
        /*0426*/ 	.byte	0x06
	.zero		1


	//   ....[59]....
        /*0428*/ 	.word	0x00001b30
        /*042c*/ 	.word	0x000000ff
        /*0430*/ 	.word	0x00000000
        /*0434*/ 	.short	0x010a
        /*0436*/ 	.byte	0x06
	.zero		1


	//   ....[60]....
        /*0438*/ 	.word	0x00002410
        /*043c*/ 	.word	0x000000ff
        /*0440*/ 	.word	0x00000000
        /*0444*/ 	.short	0x010a
        /*0446*/ 	.byte	0x0c
	.zero		1


	//   ....[61]....
        /*0448*/ 	.word	0x00002450
        /*044c*/ 	.word	0x000000ff
        /*0450*/ 	.word	0x00000000
        /*0454*/ 	.short	0x010a
        /*0456*/ 	.byte	0x0c
	.zero		1


	//   ....[62]....
        /*0458*/ 	.word	0x00002a30
        /*045c*/ 	.word	0x0000008c
        /*0460*/ 	.word	0x00000000
        /*0464*/ 	.short	0x0101
        /*0466*/ 	.byte	0x3f
	.zero		1


	//   ....[63]....
        /*0468*/ 	.word	0x000030d0
        /*046c*/ 	.word	0x0000000c
        /*0470*/ 	.word	0x00000000
        /*0474*/ 	.short	0x0101
        /*0476*/ 	.byte	0x3f
	.zero		1


	//   ....[64]....
        /*0478*/ 	.word	0x00008ae0
        /*047c*/ 	.word	0x00000012
        /*0480*/ 	.word	0x000000e0
        /*0484*/ 	.short	0x010a
        /*0486*/ 	.byte	0x3f
	.zero		1


	//   ....[65]....
        /*0488*/ 	.word	0x00008e80
        /*048c*/ 	.word	0x00000006
        /*0490*/ 	.word	0x000001d8
        /*0494*/ 	.short	0x0101
        /*0496*/ 	.byte	0x3f
	.zero		1


	//   ....[66]....
        /*0498*/ 	.word	0x000095a0
        /*049c*/ 	.word	0x00000006
        /*04a0*/ 	.word	0x00000000
        /*04a4*/ 	.short	0x010a
        /*04a6*/ 	.byte	0x3f
	.zero		1


	//   ....[67]....
        /*04a8*/ 	.word	0x00009620
        /*04ac*/ 	.word	0x00000007
        /*04b0*/ 	.word	0x00000000
        /*04b4*/ 	.short	0x010a
        /*04b6*/ 	.byte	0x3f
	.zero		1


	//   ....[68]....
        /*04b8*/ 	.word	0x000096b0
        /*04bc*/ 	.word	0x00000006
        /*04c0*/ 	.word	0x00000000
        /*04c4*/ 	.short	0x010a
        /*04c6*/ 	.byte	0x3f
	.zero		1


	//   ....[69]....
        /*04c8*/ 	.word	0x00009740
        /*04cc*/ 	.word	0x00000009
        /*04d0*/ 	.word	0x00000000
        /*04d4*/ 	.short	0x010a
        /*04d6*/ 	.byte	0x3f
	.zero		1


	//   ....[70]....
        /*04d8*/ 	.word	0x000097d0
        /*04dc*/ 	.word	0x00000006
        /*04e0*/ 	.word	0x00000000
        /*04e4*/ 	.short	0x010a
        /*04e6*/ 	.byte	0x3f
	.zero		1


	//   ....[71]....
        /*04e8*/ 	.word	0x00009860
        /*04ec*/ 	.word	0x00000009
        /*04f0*/ 	.word	0x00000000
        /*04f4*/ 	.short	0x010a
        /*04f6*/ 	.byte	0x3f
	.zero		1


	//   ....[72]....
        /*04f8*/ 	.word	0x000098f0
        /*04fc*/ 	.word	0x00000006
        /*0500*/ 	.word	0x00000000
        /*0504*/ 	.short	0x010a
        /*0506*/ 	.byte	0x3f
	.zero		1


	//   ....[73]....
        /*0508*/ 	.word	0x00009980
        /*050c*/ 	.word	0x00000009
        /*0510*/ 	.word	0x00000000
        /*0514*/ 	.short	0x010a
        /*0516*/ 	.byte	0x3f
	.zero		1


	//   ....[74]....
        /*0518*/ 	.word	0x00009a10
        /*051c*/ 	.word	0x00000006
        /*0520*/ 	.word	0x00000000
        /*0524*/ 	.short	0x010a
        /*0526*/ 	.byte	0x3f
	.zero		1


	//   ....[75]....
        /*0528*/ 	.word	0x00009aa0
        /*052c*/ 	.word	0x00000009
        /*0530*/ 	.word	0x00000000
        /*0534*/ 	.short	0x010a
        /*0536*/ 	.byte	0x3f
	.zero		1


	//   ....[76]....
        /*0538*/ 	.word	0x00009b30
        /*053c*/ 	.word	0x00000006
        /*0540*/ 	.word	0x00000000
        /*0544*/ 	.short	0x010a
        /*0546*/ 	.byte	0x3f
	.zero		1


	//   ....[77]....
        /*0548*/ 	.word	0x00009bc0
        /*054c*/ 	.word	0x00000009
        /*0550*/ 	.word	0x00000000
        /*0554*/ 	.short	0x010a
        /*0556*/ 	.byte	0x3f
	.zero		1


	//   ....[78]....
        /*0558*/ 	.word	0x00009c50
        /*055c*/ 	.word	0x00000006
        /*0560*/ 	.word	0x00000000
        /*0564*/ 	.short	0x010a
        /*0566*/ 	.byte	0x3f
	.zero		1


	//   ....[79]....
        /*0568*/ 	.word	0x00009ce0
        /*056c*/ 	.word	0x00000009
        /*0570*/ 	.word	0x00000000
        /*0574*/ 	.short	0x010a
        /*0576*/ 	.byte	0x3f
	.zero		1


	//   ....[80]....
        /*0578*/ 	.word	0x00009d70
        /*057c*/ 	.word	0x00000006
        /*0580*/ 	.word	0x00000000
        /*0584*/ 	.short	0x010a
        /*0586*/ 	.byte	0x3f
	.zero		1


	//   ....[81]....
        /*0588*/ 	.word	0x00009e00
        /*058c*/ 	.word	0x00000009
        /*0590*/ 	.word	0x00000000
        /*0594*/ 	.short	0x010a
        /*0596*/ 	.byte	0x3f
	.zero		1


	//   ....[82]....
        /*0598*/ 	.word	0x00009e90
        /*059c*/ 	.word	0x00000006
        /*05a0*/ 	.word	0x00000000
        /*05a4*/ 	.short	0x010a
        /*05a6*/ 	.byte	0x3f
	.zero		1


	//   ....[83]....
        /*05a8*/ 	.word	0x00009f20
        /*05ac*/ 	.word	0x00000009
        /*05b0*/ 	.word	0x00000000
        /*05b4*/ 	.short	0x010a
        /*05b6*/ 	.byte	0x3f
	.zero		1


	//   ....[84]....
        /*05b8*/ 	.word	0x00009fb0
        /*05bc*/ 	.word	0x00000006
        /*05c0*/ 	.word	0x00000000
        /*05c4*/ 	.short	0x010a
        /*05c6*/ 	.byte	0x3f
	.zero		1


	//   ....[85]....
        /*05c8*/ 	.word	0x0000a040
        /*05cc*/ 	.word	0x00000009
        /*05d0*/ 	.word	0x00000000
        /*05d4*/ 	.short	0x010a
        /*05d6*/ 	.byte	0x3f
	.zero		1


	//   ....[86]....
        /*05d8*/ 	.word	0x0000a0d0
        /*05dc*/ 	.word	0x00000006
        /*05e0*/ 	.word	0x00000000
        /*05e4*/ 	.short	0x010a
        /*05e6*/ 	.byte	0x3f
	.zero		1


	//   ....[87]....
        /*05e8*/ 	.word	0x0000a160
        /*05ec*/ 	.word	0x00000009
        /*05f0*/ 	.word	0x00000000
        /*05f4*/ 	.short	0x010a
        /*05f6*/ 	.byte	0x3f
	.zero		1


	//   ....[88]....
        /*05f8*/ 	.word	0x0000a1f0
        /*05fc*/ 	.word	0x00000006
        /*0600*/ 	.word	0x00000000
        /*0604*/ 	.short	0x010a
        /*0606*/ 	.byte	0x3f
	.zero		1


	//   ....[89]....
        /*0608*/ 	.word	0x0000a280
        /*060c*/ 	.word	0x00000009
        /*0610*/ 	.word	0x00000000
        /*0614*/ 	.short	0x010a
        /*0616*/ 	.byte	0x3f
	.zero		1


	//   ....[90]....
        /*0618*/ 	.word	0x0000a310
        /*061c*/ 	.word	0x00000006
        /*0620*/ 	.word	0x00000000
        /*0624*/ 	.short	0x010a
        /*0626*/ 	.byte	0x3f
	.zero		1


	//   ....[91]....
        /*0628*/ 	.word	0x0000a3a0
        /*062c*/ 	.word	0x00000009
        /*0630*/ 	.word	0x00000000
        /*0634*/ 	.short	0x010a
        /*0636*/ 	.byte	0x3f
	.zero		1


	//   ....[92]....
        /*0638*/ 	.word	0x0000a430
        /*063c*/ 	.word	0x00000006
        /*0640*/ 	.word	0x00000000
        /*0644*/ 	.short	0x010a
        /*0646*/ 	.byte	0x3f
	.zero		1


	//   ....[93]....
        /*0648*/ 	.word	0x0000a4c0
        /*064c*/ 	.word	0x00000003
        /*0650*/ 	.word	0x00000000
        /*0654*/ 	.short	0x010a
        /*0656*/ 	.byte	0x3f
	.zero		1


	//   ....[94]....
        /*0658*/ 	.word	0x0000a530
        /*065c*/ 	.word	0x0000000d
        /*0660*/ 	.word	0x00000000
        /*0664*/ 	.short	0x010a
        /*0666*/ 	.byte	0x3f
	.zero		1


	//   ....[95]....
        /*0668*/ 	.word	0x0000a590
        /*066c*/ 	.word	0x00000091
        /*0670*/ 	.word	0x00000000
        /*0674*/ 	.short	0x010a
        /*0676*/ 	.byte	0x3f
	.zero		1


	//   ....[96]....
        /*0678*/ 	.word	0x0000a660
        /*067c*/ 	.word	0x00000012
        /*0680*/ 	.word	0x000000e0
        /*0684*/ 	.short	0x010a
        /*0686*/ 	.byte	0x3f
	.zero		1


	//   ....[97]....
        /*0688*/ 	.word	0x0000a730
        /*068c*/ 	.word	0x00000006
        /*0690*/ 	.word	0x00000000
        /*0694*/ 	.short	0x010a
        /*0696*/ 	.byte	0x3f
	.zero		1


	//   ....[98]....
        /*0698*/ 	.word	0x0000a780
        /*069c*/ 	.word	0x00000007
        /*06a0*/ 	.word	0x00000000
        /*06a4*/ 	.short	0x010a
        /*06a6*/ 	.byte	0x3f
	.zero		1


	//   ....[99]....
        /*06a8*/ 	.word	0x0000a7d0
        /*06ac*/ 	.word	0x00000006
        /*06b0*/ 	.word	0x00000000
        /*06b4*/ 	.short	0x010a
        /*06b6*/ 	.byte	0x3f
	.zero		1


	//   ....[100]....
        /*06b8*/ 	.word	0x0000a820
        /*06bc*/ 	.word	0x00000009
        /*06c0*/ 	.word	0x00000000
        /*06c4*/ 	.short	0x010a
        /*06c6*/ 	.byte	0x3f
	.zero		1


	//   ....[101]....
        /*06c8*/ 	.word	0x0000a870
        /*06cc*/ 	.word	0x00000006
        /*06d0*/ 	.word	0x00000000
        /*06d4*/ 	.short	0x010a
        /*06d6*/ 	.byte	0x3f
	.zero		1


	//   ....[102]....
        /*06d8*/ 	.word	0x0000a8c0
        /*06dc*/ 	.word	0x00000009
        /*06e0*/ 	.word	0x00000000
        /*06e4*/ 	.short	0x010a
        /*06e6*/ 	.byte	0x3f
	.zero		1


	//   ....[103]....
        /*06e8*/ 	.word	0x0000a910
        /*06ec*/ 	.word	0x00000006
        /*06f0*/ 	.word	0x00000000
        /*06f4*/ 	.short	0x010a
        /*06f6*/ 	.byte	0x3f
	.zero		1


	//   ....[104]....
        /*06f8*/ 	.word	0x0000a960
        /*06fc*/ 	.word	0x00000009
        /*0700*/ 	.word	0x00000000
        /*0704*/ 	.short	0x010a
        /*0706*/ 	.byte	0x3f
	.zero		1


	//   ....[105]....
        /*0708*/ 	.word	0x0000a9b0
        /*070c*/ 	.word	0x00000006
        /*0710*/ 	.word	0x00000000
        /*0714*/ 	.short	0x010a
        /*0716*/ 	.byte	0x3f
	.zero		1


	//   ....[106]....
        /*0718*/ 	.word	0x0000aa00
        /*071c*/ 	.word	0x00000009
        /*0720*/ 	.word	0x00000000
        /*0724*/ 	.short	0x010a
        /*0726*/ 	.byte	0x3f
	.zero		1


	//   ....[107]....
        /*0728*/ 	.word	0x0000aa50
        /*072c*/ 	.word	0x00000006
        /*0730*/ 	.word	0x00000000
        /*0734*/ 	.short	0x010a
        /*0736*/ 	.byte	0x3f
	.zero		1


	//   ....[108]....
        /*0738*/ 	.word	0x0000aaa0
        /*073c*/ 	.word	0x00000009
        /*0740*/ 	.word	0x00000000
        /*0744*/ 	.short	0x010a
        /*0746*/ 	.byte	0x3f
	.zero		1


	//   ....[109]....
        /*0748*/ 	.word	0x0000aaf0
        /*074c*/ 	.word	0x00000006
        /*0750*/ 	.word	0x00000000
        /*0754*/ 	.short	0x010a
        /*0756*/ 	.byte	0x3f
	.zero		1


	//   ....[110]....
        /*0758*/ 	.word	0x0000ab40
        /*075c*/ 	.word	0x00000009
        /*0760*/ 	.word	0x00000000
        /*0764*/ 	.short	0x010a
        /*0766*/ 	.byte	0x3f
	.zero		1


	//   ....[111]....
        /*0768*/ 	.word	0x0000ab90
        /*076c*/ 	.word	0x00000006
        /*0770*/ 	.word	0x00000000
        /*0774*/ 	.short	0x010a
        /*0776*/ 	.byte	0x3f
	.zero		1


	//   ....[112]....
        /*0778*/ 	.word	0x0000abe0
        /*077c*/ 	.word	0x00000009
        /*0780*/ 	.word	0x00000000
        /*0784*/ 	.short	0x010a
        /*0786*/ 	.byte	0x3f
	.zero		1


	//   ....[113]....
        /*0788*/ 	.word	0x0000ac30
        /*078c*/ 	.word	0x00000006
        /*0790*/ 	.word	0x00000000
        /*0794*/ 	.short	0x010a
        /*0796*/ 	.byte	0x3f
	.zero		1


	//   ....[114]....
        /*0798*/ 	.word	0x0000ac80
        /*079c*/ 	.word	0x00000009
        /*07a0*/ 	.word	0x00000000
        /*07a4*/ 	.short	0x010a
        /*07a6*/ 	.byte	0x3f
	.zero		1


	//   ....[115]....
        /*07a8*/ 	.word	0x0000acd0
        /*07ac*/ 	.word	0x00000006
        /*07b0*/ 	.word	0x00000000
        /*07b4*/ 	.short	0x010a
        /*07b6*/ 	.byte	0x3f
	.zero		1


	//   ....[116]....
        /*07b8*/ 	.word	0x0000ad20
        /*07bc*/ 	.word	0x00000009
        /*07c0*/ 	.word	0x00000000
        /*07c4*/ 	.short	0x010a
        /*07c6*/ 	.byte	0x3f
	.zero		1


	//   ....[117]....
        /*07c8*/ 	.word	0x0000ad70
        /*07cc*/ 	.word	0x00000006
        /*07d0*/ 	.word	0x00000000
        /*07d4*/ 	.short	0x010a
        /*07d6*/ 	.byte	0x3f
	.zero		1


	//   ....[118]....
        /*07d8*/ 	.word	0x0000adc0
        /*07dc*/ 	.word	0x00000009
        /*07e0*/ 	.word	0x00000000
        /*07e4*/ 	.short	0x010a
        /*07e6*/ 	.byte	0x3f
	.zero		1


	//   ....[119]....
        /*07e8*/ 	.word	0x0000ae10
        /*07ec*/ 	.word	0x00000006
        /*07f0*/ 	.word	0x00000000
        /*07f4*/ 	.short	0x010a
        /*07f6*/ 	.byte	0x3f
	.zero		1


	//   ....[120]....
        /*07f8*/ 	.word	0x0000ae60
        /*07fc*/ 	.word	0x00000009
        /*0800*/ 	.word	0x00000000
        /*0804*/ 	.short	0x010a
        /*0806*/ 	.byte	0x3f
	.zero		1


	//   ....[121]....
        /*0808*/ 	.word	0x0000aeb0
        /*080c*/ 	.word	0x00000006
        /*0810*/ 	.word	0x00000000
        /*0814*/ 	.short	0x010a
        /*0816*/ 	.byte	0x3f
	.zero		1


	//   ....[122]....
        /*0818*/ 	.word	0x0000af00
        /*081c*/ 	.word	0x00000009
        /*0820*/ 	.word	0x00000000
        /*0824*/ 	.short	0x010a
        /*0826*/ 	.byte	0x3f
	.zero		1


	//   ....[123]....
        /*0828*/ 	.word	0x0000af50
        /*082c*/ 	.word	0x00000006
        /*0830*/ 	.word	0x00000000
        /*0834*/ 	.short	0x010a
        /*0836*/ 	.byte	0x3f
	.zero		1


	//----- nvinfo : EIATTR_NUM_MBARRIERS
	.align		4
.L_28:
        /*0838*/ 	.byte	0x03, 0x38
        /*083a*/ 	.short	0x003a


	//----- nvinfo : EIATTR_EXIT_INSTR_OFFSETS
	.align		4
        /*083c*/ 	.byte	0x04, 0x1c
        /*083e*/ 	.short	(.L_30 - .L_29)


	//   ....[0]....
.L_29:
        /*0840*/ 	.word	0x00000ca0


	//   ....[1]....
        /*0844*/ 	.word	0x00001490


	//   ....[2]....
        /*0848*/ 	.word	0x000080e0


	//   ....[3]....
        /*084c*/ 	.word	0x00008640


	//   ....[4]....
        /*0850*/ 	.word	0x0000a510


	//----- nvinfo : EIATTR_MAX_THREADS
	.align		4
.L_30:
        /*0854*/ 	.byte	0x04, 0x05
        /*0856*/ 	.short	(.L_32 - .L_31)
.L_31:
        /*0858*/ 	.word	0x00000180
        /*085c*/ 	.word	0x00000001
        /*0860*/ 	.word	0x00000001


	//----- nvinfo : EIATTR_CRS_STACK_SIZE
	.align		4
.L_32:
        /*0864*/ 	.byte	0x04, 0x1e
        /*0866*/ 	.short	(.L_34 - .L_33)
.L_33:
        /*0868*/ 	.word	0x00000000


	//----- nvinfo : EIATTR_CBANK_PARAM_SIZE
	.align		4
.L_34:
        /*086c*/ 	.byte	0x03, 0x19
        /*086e*/ 	.short	0x0470


	//----- nvinfo : EIATTR_PARAM_CBANK
	.align		4
        /*0870*/ 	.byte	0x04, 0x0a
        /*0872*/ 	.short	(.L_36 - .L_35)
	.align		4
.L_35:
        /*0874*/ 	.word	index@(.nv.constant0._ZN7cutlass13device_kernelINS_4gemm6kernel13GemmUniversalIN4cute5tupleIJiiiiEEENS1_10collective13CollectiveMmaINS1_37MainloopSm90TmaGmmaWarpSpecializedFP8ILi28ENS5_IJNS4_1CILi4EEESB_NSA_ILi1EEEEEENS1_35KernelTmaWarpSpecializedCooperativeEEENS5_IJNSA_ILi128EEESG_NSA_ILi32EEEEEENS_12float_e4m3_tENS5_IJlSC_lEEESJ_SK_NS4_8TiledMMAINS4_8MMA_AtomIJNS4_4SM904GMMA31MMA_64x128x32_F32E4M3E4M3_SS_TNILNSO_7ScaleInE1ELSQ_1EEEEEENS4_6LayoutINS5_IJNSA_ILi2EEESC_SC_EEENS5_IJSC_NSA_ILi0EEESW_EEEEENS5_IJNS4_10UnderscoreESZ_SZ_EEEEENS4_23SM90_TMA_LOAD_MULTICASTENS4_14ComposedLayoutINS4_7SwizzleILi1ELi4ELi3EEENS4_18smem_ptr_flag_bitsILi8EEENST_INS5_IJNSA_ILi8EEESH_EEENS5_IJSH_SC_EEEEEEEvNS4_8identityES12_S1C_vS1D_EENS_8epilogue10collective6detail29Sm90TmaWarpSpecializedAdapterINS1G_15DefaultEpilogueISJ_SK_SK_NS1F_6thread17LinearCombinationISJ_Li1EffLNS1K_9ScaleType4KindE0ELNS_15FloatRoundStyleE2ESJ_EENS1_15EpilogueDefaultEEEEEvvEEEEvNT_6ParamsE)
        /*0878*/ 	.short	0x0210
        /*087a*/ 	.short	0x0470


	//----- nvinfo : EIATTR_SW_WAR
	.align		4
.L_36:
        /*087c*/ 	.byte	0x04, 0x36
        /*087e*/ 	.short	(.L_38 - .L_37)
.L_37:
        /*0880*/ 	.word	0x00000008
.L_38:


//--------------------- .nv.callgraph             --------------------------
	.section	.nv.callgraph,"",@"SHT_CUDA_CALLGRAPH"
	.align	4
	.sectionentsize	8
	.align		4
        /*0000*/ 	.word	0x00000000
	.align		4
        /*0004*/ 	.word	0xffffffff
	.align		4
        /*0008*/ 	.word	0x00000000
	.align		4
        /*000c*/ 	.word	0xfffffffe
	.align		4
        /*0010*/ 	.word	0x00000000
	.align		4
        /*0014*/ 	.word	0xfffffffd
	.align		4
        /*0018*/ 	.word	0x00000000
	.align		4
        /*001c*/ 	.word	0xfffffffc


//--------------------- .nv.constant4             --------------------------
	.section	.nv.constant4,"a",@progbits
	.align	8
	.align		8
.nv.constant4:
        /*0000*/ 	.dword	_ZN40_INTERNAL_b67783cb_4_k_cu_d872462d_319604cuda3std3__45__cpo5beginE
	.align		8
        /*0008*/ 	.dword	_ZN40_INTERNAL_b67783cb_4_k_cu_d872462d_319604cuda3std3__45__cpo3endE
	.align		8
        /*0010*/ 	.dword	_ZN40_INTERNAL_b67783cb_4_k_cu_d872462d_319604cuda3std3__45__cpo6cbeginE
	.align		8
        /*0018*/ 	.dword	_ZN40_INTERNAL_b67783cb_4_k_cu_d872462d_319604cuda3std3__45__cpo4cendE
	.align		8
        /*0020*/ 	.dword	_ZN40_INTERNAL_b67783cb_4_k_cu_d872462d_319604cuda3std3__442_GLOBAL__N__b67783cb_4_k_cu_d872462d_319606ignoreE
	.align		8
        /*0028*/ 	.dword	_ZN40_INTERNAL_b67783cb_4_k_cu_d872462d_319604cuda3std3__419piecewise_constructE
	.align		8
        /*0030*/ 	.dword	_ZN40_INTERNAL_b67783cb_4_k_cu_d872462d_319604cuda3std3__48in_placeE
	.align		8
        /*0038*/ 	.dword	_ZN40_INTERNAL_b67783cb_4_k_cu_d872462d_319604cuda3std6ranges3__45__cpo4swapE
	.align		8
        /*0040*/ 	.dword	_ZN40_INTERNAL_b67783cb_4_k_cu_d872462d_319604cuda3std6ranges3__45__cpo9iter_moveE
	.align		8
        /*0048*/ 	.dword	_ZN40_INTERNAL_b67783cb_4_k_cu_d872462d_319604cute7productE
	.align		8
        /*0050*/ 	.dword	_ZN40_INTERNAL_b67783cb_4_k_cu_d872462d_319604cute1_E


//--------------------- .text._ZN7cutlass13device_kernelINS_4gemm6kernel13GemmUniversalIN4cute5tupleIJiiiiEEENS1_10collective13CollectiveMmaINS1_37MainloopSm90TmaGmmaWarpSpecializedFP8ILi28ENS5_IJNS4_1CILi4EEESB_NSA_ILi1EEEEEENS1_35KernelTmaWarpSpecializedCooperativeEEENS5_IJNSA_ILi128EEESG_NSA_ILi32EEEEEENS_12float_e4m3_tENS5_IJlSC_lEEESJ_SK_NS4_8TiledMMAINS4_8MMA_AtomIJNS4_4SM904GMMA31MMA_64x128x32_F32E4M3E4M3_SS_TNILNSO_7ScaleInE1ELSQ_1EEEEEENS4_6LayoutINS5_IJNSA_ILi2EEESC_SC_EEENS5_IJSC_NSA_ILi0EEESW_EEEEENS5_IJNS4_10UnderscoreESZ_SZ_EEEEENS4_23SM90_TMA_LOAD_MULTICASTENS4_14ComposedLayoutINS4_7SwizzleILi1ELi4ELi3EEENS4_18smem_ptr_flag_bitsILi8EEENST_INS5_IJNSA_ILi8EEESH_EEENS5_IJSH_SC_EEEEEEEvNS4_8identityES12_S1C_vS1D_EENS_8epilogue10collective6detail29Sm90TmaWarpSpecializedAdapterINS1G_15DefaultEpilogueISJ_SK_SK_NS1F_6thread17LinearCombinationISJ_Li1EffLNS1K_9ScaleType4KindE0ELNS_15FloatRoundStyleE2ESJ_EENS1_15EpilogueDefaultEEEEEvvEEEEvNT_6ParamsE --------------------------
	.section	.text._ZN7cutlass13device_kernelINS_4gemm6kernel13GemmUniversalIN4cute5tupleIJiiiiEEENS1_10collective13CollectiveMmaINS1_37MainloopSm90TmaGmmaWarpSpecializedFP8ILi28ENS5_IJNS4_1CILi4EEESB_NSA_ILi1EEEEEENS1_35KernelTmaWarpSpecializedCooperativeEEENS5_IJNSA_ILi128EEESG_NSA_ILi32EEEEEENS_12float_e4m3_tENS5_IJlSC_lEEESJ_SK_NS4_8TiledMMAINS4_8MMA_AtomIJNS4_4SM904GMMA31MMA_64x128x32_F32E4M3E4M3_SS_TNILNSO_7ScaleInE1ELSQ_1EEEEEENS4_6LayoutINS5_IJNSA_ILi2EEESC_SC_EEENS5_IJSC_NSA_ILi0EEESW_EEEEENS5_IJNS4_10UnderscoreESZ_SZ_EEEEENS4_23SM90_TMA_LOAD_MULTICASTENS4_14ComposedLayoutINS4_7SwizzleILi1ELi4ELi3EEENS4_18smem_ptr_flag_bitsILi8EEENST_INS5_IJNSA_ILi8EEESH_EEENS5_IJSH_SC_EEEEEEEvNS4_8identityES12_S1C_vS1D_EENS_8epilogue10collective6detail29Sm90TmaWarpSpecializedAdapterINS1G_15DefaultEpilogueISJ_SK_SK_NS1F_6thread17LinearCombinationISJ_Li1EffLNS1K_9ScaleType4KindE0ELNS_15FloatRoundStyleE2ESJ_EENS1_15EpilogueDefaultEEEEEvvEEEEvNT_6ParamsE,"ax",@progbits
	.align	128
.text._ZN7cutlass13device_kernelINS_4gemm6kernel13GemmUniversalIN4cute5tupleIJiiiiEEENS1_10collective13CollectiveMmaINS1_37MainloopSm90TmaGmmaWarpSpecializedFP8ILi28ENS5_IJNS4_1CILi4EEESB_NSA_ILi1EEEEEENS1_35KernelTmaWarpSpecializedCooperativeEEENS5_IJNSA_ILi128EEESG_NSA_ILi32EEEEEENS_12float_e4m3_tENS5_IJlSC_lEEESJ_SK_NS4_8TiledMMAINS4_8MMA_AtomIJNS4_4SM904GMMA31MMA_64x128x32_F32E4M3E4M3_SS_TNILNSO_7ScaleInE1ELSQ_1EEEEEENS4_6LayoutINS5_IJNSA_ILi2EEESC_SC_EEENS5_IJSC_NSA_ILi0EEESW_EEEEENS5_IJNS4_10UnderscoreESZ_SZ_EEEEENS4_23SM90_TMA_LOAD_MULTICASTENS4_14ComposedLayoutINS4_7SwizzleILi1ELi4ELi3EEENS4_18smem_ptr_flag_bitsILi8EEENST_INS5_IJNSA_ILi8EEESH_EEENS5_IJSH_SC_EEEEEEEvNS4_8identityES12_S1C_vS1D_EENS_8epilogue10collective6detail29Sm90TmaWarpSpecializedAdapterINS1G_15DefaultEpilogueISJ_SK_SK_NS1F_6thread17LinearCombinationISJ_Li1EffLNS1K_9ScaleType4KindE0ELNS_15FloatRoundStyleE2ESJ_EENS1_15EpilogueDefaultEEEEEvvEEEEvNT_6ParamsE:
        .type           _ZN7cutlass13device_kernelINS_4gemm6kernel13GemmUniversalIN4cute5tupleIJiiiiEEENS1_10collective13CollectiveMmaINS1_37MainloopSm90TmaGmmaWarpSpecializedFP8ILi28ENS5_IJNS4_1CILi4EEESB_NSA_ILi1EEEEEENS1_35KernelTmaWarpSpecializedCooperativeEEENS5_IJNSA_ILi128EEESG_NSA_ILi32EEEEEENS_12float_e4m3_tENS5_IJlSC_lEEESJ_SK_NS4_8TiledMMAINS4_8MMA_AtomIJNS4_4SM904GMMA31MMA_64x128x32_F32E4M3E4M3_SS_TNILNSO_7ScaleInE1ELSQ_1EEEEEENS4_6LayoutINS5_IJNSA_ILi2EEESC_SC_EEENS5_IJSC_NSA_ILi0EEESW_EEEEENS5_IJNS4_10UnderscoreESZ_SZ_EEEEENS4_23SM90_TMA_LOAD_MULTICASTENS4_14ComposedLayoutINS4_7SwizzleILi1ELi4ELi3EEENS4_18smem_ptr_flag_bitsILi8EEENST_INS5_IJNSA_ILi8EEESH_EEENS5_IJSH_SC_EEEEEEEvNS4_8identityES12_S1C_vS1D_EENS_8epilogue10collective6detail29Sm90TmaWarpSpecializedAdapterINS1G_15DefaultEpilogueISJ_SK_SK_NS1F_6thread17LinearCombinationISJ_Li1EffLNS1K_9ScaleType4KindE0ELNS_15FloatRoundStyleE2ESJ_EENS1_15EpilogueDefaultEEEEEvvEEEEvNT_6ParamsE,@function
        .size           _ZN7cutlass13device_kernelINS_4gemm6kernel13GemmUniversalIN4cute5tupleIJiiiiEEENS1_10collective13CollectiveMmaINS1_37MainloopSm90TmaGmmaWarpSpecializedFP8ILi28ENS5_IJNS4_1CILi4EEESB_NSA_ILi1EEEEEENS1_35KernelTmaWarpSpecializedCooperativeEEENS5_IJNSA_ILi128EEESG_NSA_ILi32EEEEEENS_12float_e4m3_tENS5_IJlSC_lEEESJ_SK_NS4_8TiledMMAINS4_8MMA_AtomIJNS4_4SM904GMMA31MMA_64x128x32_F32E4M3E4M3_SS_TNILNSO_7ScaleInE1ELSQ_1EEEEEENS4_6LayoutINS5_IJNSA_ILi2EEESC_SC_EEENS5_IJSC_NSA_ILi0EEESW_EEEEENS5_IJNS4_10UnderscoreESZ_SZ_EEEEENS4_23SM90_TMA_LOAD_MULTICASTENS4_14ComposedLayoutINS4_7SwizzleILi1ELi4ELi3EEENS4_18smem_ptr_flag_bitsILi8EEENST_INS5_IJNSA_ILi8EEESH_EEENS5_IJSH_SC_EEEEEEEvNS4_8identityES12_S1C_vS1D_EENS_8epilogue10collective6detail29Sm90TmaWarpSpecializedAdapterINS1G_15DefaultEpilogueISJ_SK_SK_NS1F_6thread17LinearCombinationISJ_Li1EffLNS1K_9ScaleType4KindE0ELNS_15FloatRoundStyleE2ESJ_EENS1_15EpilogueDefaultEEEEEvvEEEEvNT_6ParamsE,(.L_x_255 - _ZN7cutlass13device_kernelINS_4gemm6kernel13GemmUniversalIN4cute5tupleIJiiiiEEENS1_10collective13CollectiveMmaINS1_37MainloopSm90TmaGmmaWarpSpecializedFP8ILi28ENS5_IJNS4_1CILi4EEESB_NSA_ILi1EEEEEENS1_35KernelTmaWarpSpecializedCooperativeEEENS5_IJNSA_ILi128EEESG_NSA_ILi32EEEEEENS_12float_e4m3_tENS5_IJlSC_lEEESJ_SK_NS4_8TiledMMAINS4_8MMA_AtomIJNS4_4SM904GMMA31MMA_64x128x32_F32E4M3E4M3_SS_TNILNSO_7ScaleInE1ELSQ_1EEEEEENS4_6LayoutINS5_IJNSA_ILi2EEESC_SC_EEENS5_IJSC_NSA_ILi0EEESW_EEEEENS5_IJNS4_10UnderscoreESZ_SZ_EEEEENS4_23SM90_TMA_LOAD_MULTICASTENS4_14ComposedLayoutINS4_7SwizzleILi1ELi4ELi3EEENS4_18smem_ptr_flag_bitsILi8EEENST_INS5_IJNSA_ILi8EEESH_EEENS5_IJSH_SC_EEEEEEEvNS4_8identityES12_S1C_vS1D_EENS_8epilogue10collective6detail29Sm90TmaWarpSpecializedAdapterINS1G_15DefaultEpilogueISJ_SK_SK_NS1F_6thread17LinearCombinationISJ_Li1EffLNS1K_9ScaleType4KindE0ELNS_15FloatRoundStyleE2ESJ_EENS1_15EpilogueDefaultEEEEEvvEEEEvNT_6ParamsE)
        .other          _ZN7cutlass13device_kernelINS_4gemm6kernel13GemmUniversalIN4cute5tupleIJiiiiEEENS1_10collective13CollectiveMmaINS1_37MainloopSm90TmaGmmaWarpSpecializedFP8ILi28ENS5_IJNS4_1CILi4EEESB_NSA_ILi1EEEEEENS1_35KernelTmaWarpSpecializedCooperativeEEENS5_IJNSA_ILi128EEESG_NSA_ILi32EEEEEENS_12float_e4m3_tENS5_IJlSC_lEEESJ_SK_NS4_8TiledMMAINS4_8MMA_AtomIJNS4_4SM904GMMA31MMA_64x128x32_F32E4M3E4M3_SS_TNILNSO_7ScaleInE1ELSQ_1EEEEEENS4_6LayoutINS5_IJNSA_ILi2EEESC_SC_EEENS5_IJSC_NSA_ILi0EEESW_EEEEENS5_IJNS4_10UnderscoreESZ_SZ_EEEEENS4_23SM90_TMA_LOAD_MULTICASTENS4_14ComposedLayoutINS4_7SwizzleILi1ELi4ELi3EEENS4_18smem_ptr_flag_bitsILi8EEENST_INS5_IJNSA_ILi8EEESH_EEENS5_IJSH_SC_EEEEEEEvNS4_8identityES12_S1C_vS1D_EENS_8epilogue10collective6detail29Sm90TmaWarpSpecializedAdapterINS1G_15DefaultEpilogueISJ_SK_SK_NS1F_6thread17LinearCombinationISJ_Li1EffLNS1K_9ScaleType4KindE0ELNS_15FloatRoundStyleE2ESJ_EENS1_15EpilogueDefaultEEEEEvvEEEEvNT_6ParamsE,@"STO_CUDA_ENTRY STV_DEFAULT"
_ZN7cutlass13device_kernelINS_4gemm6kernel13GemmUniversalIN4cute5tupleIJiiiiEEENS1_10collective13CollectiveMmaINS1_37MainloopSm90TmaGmmaWarpSpecializedFP8ILi28ENS5_IJNS4_1CILi4EEESB_NSA_ILi1EEEEEENS1_35KernelTmaWarpSpecializedCooperativeEEENS5_IJNSA_ILi128EEESG_NSA_ILi32EEEEEENS_12float_e4m3_tENS5_IJlSC_lEEESJ_SK_NS4_8TiledMMAINS4_8MMA_AtomIJNS4_4SM904GMMA31MMA_64x128x32_F32E4M3E4M3_SS_TNILNSO_7ScaleInE1ELSQ_1EEEEEENS4_6LayoutINS5_IJNSA_ILi2EEESC_SC_EEENS5_IJSC_NSA_ILi0EEESW_EEEEENS5_IJNS4_10UnderscoreESZ_SZ_EEEEENS4_23SM90_TMA_LOAD_MULTICASTENS4_14ComposedLayoutINS4_7SwizzleILi1ELi4ELi3EEENS4_18smem_ptr_flag_bitsILi8EEENST_INS5_IJNSA_ILi8EEESH_EEENS5_IJSH_SC_EEEEEEEvNS4_8identityES12_S1C_vS1D_EENS_8epilogue10collective6detail29Sm90TmaWarpSpecializedAdapterINS1G_15DefaultEpilogueISJ_SK_SK_NS1F_6thread17LinearCombinationISJ_Li1EffLNS1K_9ScaleType4KindE0ELNS_15FloatRoundStyleE2ESJ_EENS1_15EpilogueDefaultEEEEEvvEEEEvNT_6ParamsE:
[----:B------:R-:W-:Y:S01]  /*0000*/  LDC R1, c[0x0][0x28] ;  /* 0x00000a00ff017b82 */ /* 0x000fe20000000800 */
[----:B------:R-:W0:Y:S01]  /*0010*/  S2R R0, SR_TID.X ;  /* 0x0000000000007919 */ /* 0x000e220000002100 */
[----:B------:R-:W-:Y:S01]  /*0020*/  ELECT P0, URZ, PT ;  /* 0x00000000003f782f */ /* 0x000fe20003800000 */
[----:B------:R-:W-:Y:S01]  /*0030*/  BSSY B0, `(.L_x_0) ;  /* 0x000000f000007945 */ /* 0x000fe20003800000 */
[--C-:B0-----:R-:W-:Y:S02]  /*0040*/  SHF.R.U32.HI R2, RZ, 0x5, R0.reuse ;  /* 0x00000005ff027819 */ /* 0x101fe40000011600 */
[----:B------:R-:W-:-:S03]  /*0050*/  SHF.R.U32.HI R3, RZ, 0x7, R0 ;  /* 0x00000007ff037819 */ /* 0x000fc60000011600 */
[----:B------:R-:W0:Y:S04]  /*0060*/  SHFL.IDX PT, R7, R2, RZ, 0x1f ;  /* 0x00001fff02077589 */ /* 0x000e2800000e0000 */
[----:B------:R-:W1:Y:S01]  /*0070*/  SHFL.IDX PT, R3, R3, RZ, 0x1f ;  /* 0x00001fff03037589 */ /* 0x000e6200000e0000 */
[----:B0-----:R-:W-:-:S13]  /*0080*/  ISETP.NE.OR P0, PT, R7, RZ, !P0 ;  /* 0x000000ff0700720c */ /* 0x001fda0004705670 */
[----:B-1----:R-:W-:Y:S05]  /*0090*/  @P0 BRA `(.L_x_1) ;  /* 0x0000000000200947 */ /* 0x002fea0003800000 */
[----:B------:R-:W-:Y:S02]  /*00a0*/  ULDC.64 UR4, c[0x0][0x198] ;  /* 0x0000660000047ab9 */ /* 0x000fe40000000a00 */
[----:B------:R-:W-:Y:S02]  /*00b0*/  UIADD3 UR6, UP0, UR4, 0xf0, URZ ;  /* 0x000000f004067890 */ /* 0x000fe4000ff1e03f */
[----:B------:R-:W-:Y:S02]  /*00c0*/  UIADD3 UR4, UP1, UR4, 0x1f0, URZ ;  /* 0x000001f004047890 */ /* 0x000fe4000ff3e03f */
[----:B------:R-:W-:Y:S02]  /*00d0*/  UIADD3.X UR7, URZ, UR5, URZ, UP0, !UPT ;  /* 0x000000053f077290 */ /* 0x000fe400087fe43f */
[----:B------:R-:W-:-:S07]  /*00e0*/  UIADD3.X UR5, URZ, UR5, URZ, UP1, !UPT ;  /* 0x000000053f057290 */ /* 0x000fce0008ffe43f */
[----:B------:R0:W-:Y:S02]  /*00f0*/  UTMACCTL.PF [UR6] ;  /* 0x00000000060079b9 */ /* 0x0001e40008040000 */
[----:B------:R0:W-:Y:S02]  /*0100*/  UTMACCTL.PF [UR4] ;  /* 0x00000000040079b9 */ /* 0x0001e40008040000 */
[----:B0-----:R-:W-:Y:S01]  /*0110*/  NOP ;  /* 0x0000000000007918 */ /* 0x001fe20000000000 */
.L_x_1:
[----:B------:R-:W-:Y:S05]  /*0120*/  BSYNC B0 ;  /* 0x0000000000007941 */ /* 0x000fea0003800000 */
.L_x_0:
[----:B------:R-:W0:Y:S02]  /*0130*/  SHFL.IDX PT, R4, R2, RZ, 0x1f ;  /* 0x00001fff02047589 */ /* 0x000e2400000e0000 */
[----:B0-----:R-:W-:-:S13]  /*0140*/  ISETP.NE.AND P0, PT, R4, RZ, PT ;  /* 0x000000ff0400720c */ /* 0x001fda0003f05270 */
[----:B------:R-:W-:Y:S05]  /*0150*/  @P0 BRA `(.L_x_2) ;  /* 0x0000000400240947 */ /* 0x000fea0003800000 */
[----:B------:R-:W-:Y:S01]  /*0160*/  ELECT P0, URZ, PT ;  /* 0x00000000003f782f */ /* 0x000fe20003800000 */
[----:B------:R-:W-:-:S12]  /*0170*/  BSSY B0, `(.L_x_2) ;  /* 0x0000047000007945 */ /* 0x000fd80003800000 */
[----:B------:R-:W-:Y:S05]  /*0180*/  @!P0 BRA `(.L_x_3) ;  /* 0x0000000400148947 */ /* 0x000fea0003800000 */
[----:B------:R-:W0:Y:S01]  /*0190*/  S2UR UR8, SR_CgaCtaId ;  /* 0x00000000000879c3 */ /* 0x000e220000008800 */
[----:B------:R-:W-:Y:S01]  /*01a0*/  UMOV UR4, 0x400 ;  /* 0x0000040000047882 */ /* 0x000fe20000000000 */
[----:B------:R-:W-:Y:S01]  /*01b0*/  UMOV UR5, 0x1 ;  /* 0x0000000100057882 */ /* 0x000fe20000000000 */
[----:B------:R-:W-:Y:S02]  /*01c0*/  UMOV UR6, 0xe ;  /* 0x0000000e00067882 */ /* 0x000fe40000000000 */
[----:B------:R-:W-:-:S04]  /*01d0*/  UIADD3 UR6, -UR6, 0x100000, URZ ;  /* 0x0010000006067890 */ /* 0x000fc8000fffe13f */
[----:B------:R-:W-:Y:S02]  /*01e0*/  USHF.L.U32 UR7, UR6, 0xb, URZ ;  /* 0x0000000b06077899 */ /* 0x000fe4000800063f */
[----:B------:R-:W-:Y:S02]  /*01f0*/  USHF.L.U32 UR6, UR6, 0x1, URZ ;  /* 0x0000000106067899 */ /* 0x000fe4000800063f */
[----:B0-----:R-:W-:Y:S02]  /*0200*/  ULEA UR8, UR8, UR4, 0x18 ;  /* 0x0000000408087291 */ /* 0x001fe4000f8ec03f */
[----:B------:R-:W-:-:S04]  /*0210*/  UIADD3 UR4, -UR5, 0x100000, URZ ;  /* 0x0010000005047890 */ /* 0x000fc8000fffe13f */
[----:B------:R-:W-:Y:S02]  /*0220*/  USHF.L.U32 UR5, UR4, 0xb, URZ ;  /* 0x0000000b04057899 */ /* 0x000fe4000800063f */
[----:B------:R-:W-:Y:S01]  /*0230*/  USHF.L.U32 UR4, UR4, 0x1, URZ ;  /* 0x0000000104047899 */ /* 0x000fe2000800063f */
[----:B------:R-:W0:Y:S11]  /*0240*/  FENCE.VIEW.ASYNC.S ;  /* 0x00000000000073c6 */ /* 0x000e360000000000 */
[----:B0-----:R0:W1:Y:S01]  /*0250*/  SYNCS.EXCH.64 URZ, [UR8], UR4 ;  /* 0x00000004083f75b2 */ /* 0x0010620008000100 */
[----:B------:R0:W2:Y:S01]  /*0260*/  SYNCS.EXCH.64 URZ, [UR8+0xe0], UR6 ;  /* 0x0000e006083f75b2 */ /* 0x0000a20008000100 */
[----:B------:R0:W3:Y:S01]  /*0270*/  SYNCS.EXCH.64 URZ, [UR8+0x8], UR4 ;  /* 0x00000804083f75b2 */ /* 0x0000e20008000100 */
[----:B------:R0:W4:Y:S01]  /*0280*/  SYNCS.EXCH.64 URZ, [UR8+0xe8], UR6 ;  /* 0x0000e806083f75b2 */ /* 0x0001220008000100 */
[----:B------:R0:W0:Y:S01]  /*0290*/  SYNCS.EXCH.64 URZ, [UR8+0x10], UR4 ;  /* 0x00001004083f75b2 */ /* 0x0000220008000100 */
        /* <DEDUP_REMOVED lines=51> */
[----:B-1234-:R-:W-:Y:S01]  /*05d0*/  NOP ;  /* 0x0000000000007918 */ /* 0x01efe20000000000 */
.L_x_3:
[----:B0-----:R-:W-:Y:S05]  /*05e0*/  BSYNC B0 ;  /* 0x0000000000007941 */ /* 0x001fea0003800000 */
.L_x_2:
[----:B------:R-:W-:Y:S01]  /*05f0*/  SHF.R.S32.HI R5, RZ, 0x1f, R0 ;  /* 0x0000001fff057819 */ /* 0x000fe20000011400 */
[----:B------:R-:W0:Y:S01]  /*0600*/  SHFL.IDX PT, R2, R2, RZ, 0x1f ;  /* 0x00001fff02027589 */ /* 0x000e2200000e0000 */
[----:B------:R-:W1:Y:S01]  /*0610*/  S2UR UR8, SR_CTAID.X ;  /* 0x00000000000879c3 */ /* 0x000e620000002500 */
[----:B------:R-:W-:Y:S02]  /*0620*/  ELECT P0, URZ, PT ;  /* 0x00000000003f782f */ /* 0x000fe40003800000 */
[----:B------:R-:W-:Y:S01]  /*0630*/  LEA.HI R5, R5, R0, RZ, 0x7 ;  /* 0x0000000005057211 */ /* 0x000fe200078f38ff */
[----:B------:R-:W2:Y:S01]  /*0640*/  S2R R8, SR_CTAID.Y ;  /* 0x0000000000087919 */ /* 0x000ea20000002600 */
[----:B------:R-:W-:Y:S01]  /*0650*/  SHF.R.S32.HI R11, RZ, 0x1f, R4 ;  /* 0x0000001fff0b7819 */ /* 0x000fe20000011404 */
[----:B------:R-:W-:Y:S01]  /*0660*/  ULDC UR4, c[0x0][0x150] ;  /* 0x0000540000047ab9 */ /* 0x000fe20000000800 */
[----:B------:R-:W-:Y:S01]  /*0670*/  LOP3.LUT R5, R5, 0xffffff80, RZ, 0xc0, !PT ;  /* 0xffffff8005057812 */ /* 0x000fe200078ec0ff */
[----:B------:R-:W-:Y:S01]  /*0680*/  VIADD R16, R3, 0xffffffff ;  /* 0xffffffff03107836 */ /* 0x000fe20000000000 */
[----:B------:R-:W-:Y:S01]  /*0690*/  LEA.HI R11, R11, R4, RZ, 0x2 ;  /* 0x000000040b0b7211 */ /* 0x000fe200078f10ff */
[----:B------:R-:W3:Y:S01]  /*06a0*/  LDC R12, c[0x0][0x144] ;  /* 0x00005100ff0c7b82 */ /* 0x000ee20000000800 */
[----:B------:R-:W-:Y:S01]  /*06b0*/  NOP ;  /* 0x0000000000007918 */ /* 0x000fe20000000000 */
[----:B------:R-:W-:Y:S01]  /*06c0*/  IMAD.IADD R6, R0, 0x1, -R5 ;  /* 0x0000000100067824 */ /* 0x000fe200078e0a05 */
[----:B------:R-:W-:Y:S01]  /*06d0*/  LOP3.LUT R11, R11, 0x3ffffffc, RZ, 0xc0, !PT ;  /* 0x3ffffffc0b0b7812 */ /* 0x000fe200078ec0ff */
[----:B------:R-:W-:Y:S01]  /*06e0*/  NOP ;  /* 0x0000000000007918 */ /* 0x000fe20000000000 */
[----:B------:R-:W-:-:S02]  /*06f0*/  ISETP.NE.AND P4, PT, R3, RZ, PT ;  /* 0x000000ff0300720c */ /* 0x000fc40003f85270 */
[----:B------:R-:W-:Y:S01]  /*0700*/  SHF.R.S32.HI R5, RZ, 0x1f, R6 ;  /* 0x0000001fff057819 */ /* 0x000fe20000011406 */
[----:B------:R-:W-:Y:S01]  /*0710*/  IMAD.IADD R4, R4, 0x1, -R11 ;  /* 0x0000000104047824 */ /* 0x000fe200078e0a0b */
[----:B------:R-:W4:Y:S01]  /*0720*/  LDC R14, c[0x0][0x140] ;  /* 0x00005000ff0e7b82 */ /* 0x000f220000000800 */
[----:B------:R-:W-:Y:S02]  /*0730*/  ISETP.GE.U32.AND P6, PT, R16, 0x2, PT ;  /* 0x000000021000780c */ /* 0x000fe40003fc6070 */
[----:B------:R-:W-:Y:S02]  /*0740*/  LEA.HI R5, R5, R6, RZ, 0x3 ;  /* 0x0000000605057211 */ /* 0x000fe400078f18ff */
[----:B0-----:R-:W-:Y:S02]  /*0750*/  ISETP.NE.OR P0, PT, R2, RZ, !P0 ;  /* 0x000000ff0200720c */ /* 0x001fe40004705670 */
[--C-:B------:R-:W-:Y:S01]  /*0760*/  SHF.R.S32.HI R2, RZ, 0x3, R5.reuse ;  /* 0x00000003ff027819 */ /* 0x100fe20000011405 */
[----:B------:R-:W0:Y:S01]  /*0770*/  LDC R13, c[0x0][0x148] ;  /* 0x00005200ff0d7b82 */ /* 0x000e220000000800 */
[----:B------:R-:W-:-:S02]  /*0780*/  SHF.R.S32.HI R5, RZ, 0x1f, R5 ;  /* 0x0000001fff057819 */ /* 0x000fc40000011405 */
[----:B-1----:R-:W-:Y:S02]  /*0790*/  I2FP.F32.U32 R10, UR8 ;  /* 0x00000008000a7c45 */ /* 0x002fe40008201000 */
[----:B------:R-:W-:-:S03]  /*07a0*/  LEA.HI R5, R5, R2, RZ, 0x2 ;  /* 0x0000000205057211 */ /* 0x000fc600078f10ff */
[----:B------:R-:W-:Y:S01]  /*07b0*/  FMUL R10, R10, UR4 ;  /* 0x000000040a0a7c20 */ /* 0x000fe20008400000 */
[----:B------:R-:W-:Y:S01]  /*07c0*/  LOP3.LUT R5, R5, 0xfffffffc, RZ, 0xc0, !PT ;  /* 0xfffffffc05057812 */ /* 0x000fe200078ec0ff */
[----:B------:R-:W-:Y:S01]  /*07d0*/  VOTEU.ALL UP0, P0 ;  /* 0x00000000003f7886 */ /* 0x000fe20000000000 */
[----:B------:R-:W-:Y:S01]  /*07e0*/  ULDC UR4, c[0x0][0x154] ;  /* 0x0000550000047ab9 */ /* 0x000fe20000000800 */
[----:B------:R-:W-:Y:S02]  /*07f0*/  VOTEU.ALL UP1, P0 ;  /* 0x00000000003f7886 */ /* 0x000fe40000020000 */
[----:B------:R-:W-:Y:S01]  /*0800*/  IMAD.IADD R5, R2, 0x1, -R5 ;  /* 0x0000000102057824 */ /* 0x000fe200078e0a05 */
[----:B------:R-:W1:Y:S01]  /*0810*/  F2I.U32.TRUNC.NTZ R10, R10 ;  /* 0x0000000a000a7305 */ /* 0x000e62000020f000 */
[----:B------:R-:W5:Y:S01]  /*0820*/  @!UP0 S2UR UR7, SR_CgaCtaId ;  /* 0x00000000000789c3 */ /* 0x000f620000008800 */
[----:B------:R-:W-:Y:S01]  /*0830*/  @!UP0 UMOV UR6, 0x400 ;  /* 0x0000040000068882 */ /* 0x000fe20000000000 */
[----:B------:R-:W-:Y:S01]  /*0840*/  IMAD R5, R4, 0x4, R5 ;  /* 0x0000000404057824 */ /* 0x000fe200078e0205 */
[----:B--2---:R-:W-:-:S02]  /*0850*/  I2FP.F32.U32 R4, R8 ;  /* 0x0000000800047245 */ /* 0x004fc40000201000 */
[----:B----4-:R-:W-:Y:S02]  /*0860*/  ISETP.EQ.U32.AND P3, PT, R14, 0x1, PT ;  /* 0x000000010e00780c */ /* 0x010fe40003f62070 */
[----:B------:R-:W-:-:S04]  /*0870*/  SHF.R.S32.HI R2, RZ, 0x1f, R5 ;  /* 0x0000001fff027819 */ /* 0x000fc80000011405 */
[----:B------:R-:W-:Y:S01]  /*0880*/  LEA.HI R2, R2, R5, RZ, 0x2 ;  /* 0x0000000502027211 */ /* 0x000fe200078f10ff */
[----:B-1----:R-:W-:-:S03]  /*0890*/  IMAD.MOV R11, RZ, RZ, -R10 ;  /* 0x000000ffff0b7224 */ /* 0x002fc600078e0a0a */
[----:B------:R-:W-:Y:S01]  /*08a0*/  LOP3.LUT R2, R2, 0xfffffffc, RZ, 0xc0, !PT ;  /* 0xfffffffc02027812 */ /* 0x000fe200078ec0ff */
[----:B------:R-:W-:Y:S01]  /*08b0*/  FMUL R10, R4, UR4 ;  /* 0x00000004040a7c20 */ /* 0x000fe20008400000 */
[----:B------:R-:W-:Y:S01]  /*08c0*/  IMAD.SHL.U32 R4, R5, 0x4, RZ ;  /* 0x0000000405047824 */ /* 0x000fe200078e00ff */
[----:B------:R-:W-:Y:S01]  /*08d0*/  UMOV UR4, 0x20 ;  /* 0x0000002000047882 */ /* 0x000fe20000000000 */
[----:B---3--:R-:W-:Y:S01]  /*08e0*/  IMAD R12, R12, R11, UR8 ;  /* 0x000000080c0c7e24 */ /* 0x008fe2000f8e020b */
[----:B------:R-:W-:-:S04]  /*08f0*/  @!UP0 UIADD3 UR4, -UR4, 0x100000, URZ ;  /* 0x0010000004048890 */ /* 0x000fc8000fffe13f */
[----:B------:R-:W-:Y:S02]  /*0900*/  @!UP0 USHF.L.U32 UR5, UR4, 0xb, URZ ;  /* 0x0000000b04058899 */ /* 0x000fe4000800063f */
[----:B------:R-:W-:Y:S01]  /*0910*/  @!UP0 USHF.L.U32 UR4, UR4, 0x1, URZ ;  /* 0x0000000104048899 */ /* 0x000fe2000800063f */
[C---:B------:R-:W-:Y:S01]  /*0920*/  IMAD.IADD R11, R5.reuse, 0x1, -R2 ;  /* 0x00000001050b7824 */ /* 0x040fe200078e0a02 */
[----:B------:R-:W-:Y:S01]  /*0930*/  SHF.R.S32.HI R2, RZ, 0x1f, R7 ;  /* 0x0000001fff027819 */ /* 0x000fe20000011407 */
[----:B------:R-:W1:Y:S01]  /*0940*/  F2I.U32.TRUNC.NTZ R10, R10 ;  /* 0x0000000a000a7305 */ /* 0x000e62000020f000 */
[----:B------:R-:W-:Y:S01]  /*0950*/  LOP3.LUT R5, R5, 0xc, R4, 0x78, !PT ;  /* 0x0000000c05057812 */ /* 0x000fe200078e7804 */
[----:B-----5:R-:W-:Y:S01]  /*0960*/  @!UP0 ULEA UR6, UR7, UR6, 0x18 ;  /* 0x0000000607068291 */ /* 0x020fe2000f8ec03f */
[----:B------:R-:W-:Y:S01]  /*0970*/  ISETP.NE.AND P2, PT, R11, R12, PT ;  /* 0x0000000c0b00720c */ /* 0x000fe20003f45270 */
[----:B------:R-:W-:Y:S01]  /*0980*/  VOTEU.ALL UP0, P0 ;  /* 0x00000000003f7886 */ /* 0x000fe20000000000 */
[----:B------:R-:W-:-:S02]  /*0990*/  LEA.HI R2, R2, R7, RZ, 0x2 ;  /* 0x0000000702027211 */ /* 0x000fc400078f10ff */
[----:B------:R-:W-:Y:S01]  /*09a0*/  LOP3.LUT P0, RZ, R6, 0x7, RZ, 0xc0, !PT ;  /* 0x0000000706ff7812 */ /* 0x000fe2000780c0ff */
[----:B------:R-:W-:Y:S01]  /*09b0*/  IMAD.MOV.U32 R6, RZ, RZ, 0x1 ;  /* 0x00000001ff067424 */ /* 0x000fe200078e00ff */
[----:B------:R-:W-:Y:S02]  /*09c0*/  LOP3.LUT R2, R2, 0xfffffffc, RZ, 0xc0, !PT ;  /* 0xfffffffc02027812 */ /* 0x000fe400078ec0ff */
[----:B------:R-:W-:-:S03]  /*09d0*/  ISETP.LT.U32.AND P0, PT, R5, 0x10, !P0 ;  /* 0x000000100500780c */ /* 0x000fc60004701070 */
[----:B------:R-:W-:Y:S01]  /*09e0*/  IMAD.IADD R7, R7, 0x1, -R2 ;  /* 0x0000000107077824 */ /* 0x000fe200078e0a02 */
[----:B------:R-:W2:Y:S02]  /*09f0*/  FENCE.VIEW.ASYNC.S ;  /* 0x00000000000073c6 */ /* 0x000ea40000000000 */
[----:B--2---:R2:W3:Y:S01]  /*0a00*/  @!UP0 SYNCS.EXCH.64 URZ, [UR6+0x1d0], UR4 ;  /* 0x0001d004063f85b2 */ /* 0x0044e20008000100 */
[----:B------:R-:W-:Y:S01]  /*0a10*/  @P2 SHF.R.S32.HI R2, RZ, 0x1f, R5 ;  /* 0x0000001fff022819 */ /* 0x000fe20000011405 */
[----:B-1----:R-:W-:Y:S01]  /*0a20*/  IMAD.MOV R20, RZ, RZ, -R10 ;  /* 0x000000ffff147224 */ /* 0x002fe200078e0a0a */
[----:B------:R-:W-:Y:S02]  /*0a30*/  ISETP.NE.AND P1, PT, R7, 0x3, PT ;  /* 0x000000030700780c */ /* 0x000fe40003f25270 */
[----:B------:R-:W-:Y:S01]  /*0a40*/  @P2 LEA.HI R2, R2, R5, RZ, 0x2 ;  /* 0x0000000502022211 */ /* 0x000fe200078f10ff */
[----:B0-----:R-:W-:Y:S01]  /*0a50*/  IMAD R11, R13, R20, R8 ;  /* 0x000000140d0b7224 */ /* 0x001fe200078e0208 */
[----:B------:R-:W-:-:S02]  /*0a60*/  ISETP.EQ.OR P1, PT, R7, RZ, !P1 ;  /* 0x000000ff0700720c */ /* 0x000fc40004f22670 */
[----:B------:R-:W-:Y:S02]  /*0a70*/  @P2 SHF.R.S32.HI R2, RZ, 0x2, R2 ;  /* 0x00000002ff022819 */ /* 0x000fe40000011402 */
[----:B------:R-:W-:Y:S02]  /*0a80*/  ISETP.EQ.AND P1, PT, R3, RZ, P1 ;  /* 0x000000ff0300720c */ /* 0x000fe40000f22270 */
[----:B------:R-:W-:Y:S02]  /*0a90*/  @P2 ISETP.NE.AND P5, PT, R2, R11, PT ;  /* 0x0000000b0200220c */ /* 0x000fe40003fa5270 */
[----:B------:R-:W-:Y:S01]  /*0aa0*/  SEL R3, RZ, 0x1, !P0 ;  /* 0x00000001ff037807 */ /* 0x000fe20004000000 */
[----:B------:R2:W0:Y:S01]  /*0ab0*/  @!UP1 SYNCS.EXCH.64 URZ, [UR6+0x1d8], UR4 ;  /* 0x0001d804063f95b2 */ /* 0x0004220008000100 */
[----:B------:R-:W-:Y:S01]  /*0ac0*/  @P2 SEL R6, RZ, 0x1, P5 ;  /* 0x00000001ff062807 */ /* 0x000fe20002800000 */
[----:B------:R-:W-:Y:S01]  /*0ad0*/  NOP ;  /* 0x0000000000007918 */ /* 0x000fe20000000000 */
[----:B------:R-:W-:-:S02]  /*0ae0*/  SEL R4, RZ, 0x1, !P1 ;  /* 0x00000001ff047807 */ /* 0x000fc40004800000 */
[----:B------:R-:W-:Y:S02]  /*0af0*/  LOP3.LUT R6, R6, R3, RZ, 0xc0, !PT ;  /* 0x0000000306067212 */ /* 0x000fe400078ec0ff */
[----:B------:R-:W-:Y:S01]  /*0b00*/  SEL R4, R4, 0x2, P6 ;  /* 0x0000000204047807 */ /* 0x000fe20003000000 */
[----:B--23--:R-:W-:Y:S06]  /*0b10*/  @!P3 BRA `(.L_x_4) ;  /* 0x000000000008b947 */ /* 0x00cfec0003800000 */
[----:B0-----:R-:W-:Y:S01]  /*0b20*/  UCGABAR_ARV ;  /* 0x00000000000079c7 */ /* 0x001fe20008000000 */
[----:B------:R-:W-:Y:S05]  /*0b30*/  BRA `(.L_x_5) ;  /* 0x0000000000047947 */ /* 0x000fea0003800000 */
.L_x_4:
[----:B0-----:R-:W-:Y:S01]  /*0b40*/  NOP ;  /* 0x0000000000007918 */ /* 0x001fe20000000000 */
.L_x_5:
[----:B------:R-:W0:Y:S01]  /*0b50*/  LDC R2, c[0x0][0x65c] ;  /* 0x00019700ff027b82 */ /* 0x000e220000000800 */
[----:B------:R-:W-:Y:S01]  /*0b60*/  IMAD.MOV.U32 R3, RZ, RZ, RZ ;  /* 0x000000ffff037224 */ /* 0x000fe200078e00ff */
[----:B0-----:R-:W-:Y:S01]  /*0b70*/  ISETP.NE.AND P2, PT, R2, 0x1, PT ;  /* 0x000000010200780c */ /* 0x001fe20003f45270 */
[----:B------:R-:W-:-:S12]  /*0b80*/  IMAD.U32 R2, RZ, RZ, UR8 ;  /* 0x00000008ff027e24 */ /* 0x000fd8000f8e00ff */
[----:B------:R-:W0:Y:S01]  /*0b90*/  @P2 LDC R15, c[0x0][0x10] ;  /* 0x00000400ff0f2b82 */ /* 0x000e220000000800 */
[----:B------:R-:W-:Y:S02]  /*0ba0*/  @P2 IMAD.MOV.U32 R9, RZ, RZ, RZ ;  /* 0x000000ffff092224 */ /* 0x000fe400078e00ff */
[----:B------:R-:W-:-:S05]  /*0bb0*/  @P2 IMAD.MOV.U32 R17, RZ, RZ, RZ ;  /* 0x000000ffff112224 */ /* 0x000fca00078e00ff */
[----:B------:R-:W1:Y:S01]  /*0bc0*/  @!P2 LDC R11, c[0x0][0xc] ;  /* 0x00000300ff0bab82 */ /* 0x000e620000000800 */
[----:B0-----:R-:W-:-:S04]  /*0bd0*/  @P2 IMAD.WIDE.U32 R14, R15, UR8, R8 ;  /* 0x000000080f0e2c25 */ /* 0x001fc8000f8e0008 */
[----:B-1----:R-:W-:-:S04]  /*0be0*/  @!P2 IMAD.WIDE.U32 R10, R8, R11, R2 ;  /* 0x0000000b080aa225 */ /* 0x002fc800078e0002 */
[----:B------:R-:W-:Y:S02]  /*0bf0*/  @P2 IMAD.MOV.U32 R2, RZ, RZ, R14 ;  /* 0x000000ffff022224 */ /* 0x000fe400078e000e */
[----:B------:R-:W-:Y:S02]  /*0c00*/  @P2 IMAD.IADD R3, R15, 0x1, R17 ;  /* 0x000000010f032824 */ /* 0x000fe400078e0211 */
[----:B------:R-:W-:Y:S02]  /*0c10*/  @!P2 IMAD.MOV.U32 R2, RZ, RZ, R10 ;  /* 0x000000ffff02a224 */ /* 0x000fe400078e000a */
[----:B------:R-:W-:Y:S01]  /*0c20*/  @!P2 IMAD.MOV.U32 R3, RZ, RZ, R11 ;  /* 0x000000ffff03a224 */ /* 0x000fe200078e000b */
[----:B------:R-:W-:Y:S06]  /*0c30*/  @!P3 BRA `(.L_x_6) ;  /* 0x00000000000cb947 */ /* 0x000fec0003800000 */
[----:B------:R-:W-:Y:S01]  /*0c40*/  UCGABAR_WAIT ;  /* 0x0000000000007dc7 */ /* 0x000fe20008000000 */
[----:B------:R-:W-:Y:S01]  /*0c50*/  CCTL.IVALL ;  /* 0x00000000ff00798f */ /* 0x000fe20002000000 */
[----:B------:R-:W-:Y:S05]  /*0c60*/  BRA `(.L_x_7) ;  /* 0x0000000000047947 */ /* 0x000fea0003800000 */
.L_x_6:
[----:B------:R-:W-:Y:S06]  /*0c70*/  BAR.SYNC.DEFER_BLOCKING 0x0 ;  /* 0x0000000000007b1d */ /* 0x000fec0000010000 */
.L_x_7:
[----:B------:R-:W-:Y:S05]  /*0c80*/  @!P4 BRA `(.L_x_8) ;  /* 0x000000740018c947 */ /* 0x000fea0003800000 */
[----:B------:R-:W-:-:S13]  /*0c90*/  ISETP.GT.U32.AND P0, PT, R16, 0x1, PT ;  /* 0x000000011000780c */ /* 0x000fda0003f04070 */
[----:B------:R-:W-:Y:S05]  /*0ca0*/  @P0 EXIT ;  /* 0x000000000000094d */ /* 0x000fea0003800000 */
[----:B------:R-:W-:Y:S01]  /*0cb0*/  ULDC.64 UR4, c[0x0][0x650] ;  /* 0x0001940000047ab9 */ /* 0x000fe20000000a00 */
[----:B------:R-:W-:Y:S01]  /*0cc0*/  PRMT R14, RZ, 0x7610, R14 ;  /* 0x00007610ff0e7816 */ /* 0x000fe2000000000e */
[----:B------:R-:W-:Y:S01]  /*0cd0*/  IMAD.MOV.U32 R10, RZ, RZ, -0x1 ;  /* 0xffffffffff0a7424 */ /* 0x000fe200078e00ff */
[----:B------:R-:W-:Y:S01]  /*0ce0*/  ISETP.GE.U32.AND P0, PT, R2, UR4, PT ;  /* 0x0000000402007c0c */ /* 0x000fe2000bf06070 */
[----:B------:R-:W-:Y:S02]  /*0cf0*/  IMAD.MOV.U32 R11, RZ, RZ, -0x1 ;  /* 0xffffffffff0b7424 */ /* 0x000fe400078e00ff */
[----:B------:R-:W-:Y:S01]  /*0d00*/  IMAD.MOV.U32 R7, RZ, RZ, -0x1 ;  /* 0xffffffffff077424 */ /* 0x000fe200078e00ff */
[----:B------:R-:W-:-:S13]  /*0d10*/  ISETP.GE.U32.AND.EX P0, PT, R3, UR5, PT, P0 ;  /* 0x0000000503007c0c */ /* 0x000fda000bf06100 */
[----:B------:R-:W-:Y:S05]  /*0d20*/  @P0 BRA `(.L_x_9) ;  /* 0x0000000400280947 */ /* 0x000fea0003800000 */
[----:B------:R-:W0:Y:S01]  /*0d30*/  LDC.64 R22, c[0x0][0x628] ;  /* 0x00018a00ff167b82 */ /* 0x000e220000000a00 */
[----:B------:R-:W-:Y:S02]  /*0d40*/  IMAD.MOV.U32 R10, RZ, RZ, R2 ;  /* 0x000000ffff0a7224 */ /* 0x000fe400078e0002 */
[----:B------:R-:W-:-:S05]  /*0d50*/  IMAD.MOV.U32 R11, RZ, RZ, R3 ;  /* 0x000000ffff0b7224 */ /* 0x000fca00078e0003 */
[----:B------:R-:W1:Y:S08]  /*0d60*/  LDC R18, c[0x0][0x630] ;  /* 0x00018c00ff127b82 */ /* 0x000e700000000800 */
[----:B------:R-:W2:Y:S01]  /*0d70*/  LDC.64 R24, c[0x0][0x620] ;  /* 0x00018800ff187b82 */ /* 0x000ea20000000a00 */
[----:B0-----:R-:W-:-:S04]  /*0d80*/  ISETP.NE.U32.AND P0, PT, R22, RZ, PT ;  /* 0x000000ff1600720c */ /* 0x001fc80003f05070 */
[----:B------:R-:W-:-:S13]  /*0d90*/  ISETP.NE.AND.EX P0, PT, R23, RZ, PT, P0 ;  /* 0x000000ff1700720c */ /* 0x000fda0003f05300 */
[----:B-12---:R-:W-:Y:S05]  /*0da0*/  @!P0 BRA `(.L_x_10) ;  /* 0x0000000000288947 */ /* 0x006fea0003800000 */
[----:B------:R-:W0:Y:S02]  /*0db0*/  LDC R7, c[0x0][0x634] ;  /* 0x00018d00ff077b82 */ /* 0x000e240000000800 */
[----:B0-----:R-:W-:-:S05]  /*0dc0*/  IADD3 R7, P0, R2, R7, RZ ;  /* 0x0000000702077210 */ /* 0x001fca0007f1e0ff */
[----:B------:R-:W-:-:S04]  /*0dd0*/  IMAD.X R19, RZ, RZ, R3, P0 ;  /* 0x000000ffff137224 */ /* 0x000fc800000e0603 */
[----:B------:R-:W-:-:S04]  /*0de0*/  IMAD.WIDE.U32 R10, R19, R22, RZ ;  /* 0x00000016130a7225 */ /* 0x000fc800078e00ff */
[----:B------:R-:W-:-:S04]  /*0df0*/  IMAD.WIDE.U32 R14, P0, R7, R23, R10 ;  /* 0x00000017070e7225 */ /* 0x000fc8000780000a */
[----:B------:R-:W-:-:S04]  /*0e00*/  IMAD.WIDE.U32 R10, R7, R22, RZ ;  /* 0x00000016070a7225 */ /* 0x000fc800078e00ff */
[----:B------:R-:W-:Y:S01]  /*0e10*/  IMAD.X R17, RZ, RZ, RZ, P0 ;  /* 0x000000ffff117224 */ /* 0x000fe200000e06ff */
[----:B------:R-:W-:Y:S01]  /*0e20*/  IADD3 RZ, P0, R11, R14, RZ ;  /* 0x0000000e0bff7210 */ /* 0x000fe20007f1e0ff */
[----:B------:R-:W-:-:S04]  /*0e30*/  IMAD.MOV.U32 R16, RZ, RZ, R15 ;  /* 0x000000ffff107224 */ /* 0x000fc800078e000f */
[----:B------:R-:W-:-:S08]  /*0e40*/  IMAD.WIDE.U32.X R10, R19, R23, R16, P0 ;  /* 0x00000017130a7225 */ /* 0x000fd000000e0410 */
.L_x_10:
[----:B------:R-:W0:Y:S01]  /*0e50*/  LDC.64 R26, c[0x0][0x640] ;  /* 0x00019000ff1a7b82 */ /* 0x000e220000000a00 */
[--C-:B------:R-:W-:Y:S01]  /*0e60*/  SHF.R.U64 R28, R10, R18, R11.reuse ;  /* 0x000000120a1c7219 */ /* 0x100fe2000000120b */
[----:B------:R-:W-:Y:S01]  /*0e70*/  IMAD R29, R13, R20, R8 ;  /* 0x000000140d1d7224 */ /* 0x000fe200078e0208 */
[----:B------:R-:W-:Y:S01]  /*0e80*/  SHF.R.U32.HI R7, RZ, R18, R11 ;  /* 0x00000012ff077219 */ /* 0x000fe2000001160b */
[----:B------:R-:W-:Y:S01]  /*0e90*/  IMAD.MOV.U32 R23, RZ, RZ, 0x1 ;  /* 0x00000001ff177424 */ /* 0x000fe200078e00ff */
[----:B------:R-:W-:-:S03]  /*0ea0*/  IADD3 R9, P0, RZ, -R28, RZ ;  /* 0x8000001cff097210 */ /* 0x000fc60007f1e0ff */
[----:B------:R-:W1:Y:S02]  /*0eb0*/  LDC R16, c[0x0][0x618] ;  /* 0x00018600ff107b82 */ /* 0x000e640000000800 */
[----:B------:R-:W-:Y:S02]  /*0ec0*/  IMAD.X R7, RZ, RZ, ~R7, P0 ;  /* 0x000000ffff077224 */ /* 0x000fe400000e0e07 */
[----:B------:R-:W-:-:S04]  /*0ed0*/  IMAD.WIDE.U32 R10, R9, R24, R2 ;  /* 0x00000018090a7225 */ /* 0x000fc800078e0002 */
[----:B------:R-:W2:Y:S01]  /*0ee0*/  LDC R15, c[0x0][0x608] ;  /* 0x00018200ff0f7b82 */ /* 0x000ea20000000800 */
[----:B------:R-:W-:-:S04]  /*0ef0*/  IMAD R14, R7, R24, RZ ;  /* 0x00000018070e7224 */ /* 0x000fc800078e02ff */
[----:B------:R-:W-:-:S03]  /*0f00*/  IMAD R7, R9, R25, R14 ;  /* 0x0000001909077224 */ /* 0x000fc600078e020e */
[----:B------:R-:W3:Y:S01]  /*0f10*/  LDC R22, c[0x0][0x658] ;  /* 0x00019600ff167b82 */ /* 0x000ee20000000800 */
[----:B------:R-:W-:Y:S01]  /*0f20*/  IMAD.IADD R7, R11, 0x1, R7 ;  /* 0x000000010b077824 */ /* 0x000fe200078e0207 */
[----:B0-----:R-:W-:-:S04]  /*0f30*/  ISETP.NE.U32.AND P0, PT, R26, RZ, PT ;  /* 0x000000ff1a00720c */ /* 0x001fc80003f05070 */
[----:B------:R-:W-:Y:S02]  /*0f40*/  ISETP.NE.AND.EX P0, PT, R27, RZ, PT, P0 ;  /* 0x000000ff1b00720c */ /* 0x000fe40003f05300 */
[----:B------:R-:W0:Y:S01]  /*0f50*/  LDC R18, c[0x0][0x600] ;  /* 0x00018000ff127b82 */ /* 0x000e220000000800 */
[-CC-:B-1----:R-:W-:Y:S02]  /*0f60*/  SHF.R.U64 R19, R10, R16.reuse, R7.reuse ;  /* 0x000000100a137219 */ /* 0x182fe40000001207 */
[----:B------:R-:W-:Y:S01]  /*0f70*/  SHF.R.U32.HI R10, RZ, R16, R7 ;  /* 0x00000010ff0a7219 */ /* 0x000fe20000011607 */
[----:B------:R-:W-:-:S04]  /*0f80*/  IMAD.MOV.U32 R7, RZ, RZ, -0x1 ;  /* 0xffffffffff077424 */ /* 0x000fc800078e00ff */
[----:B------:R-:W1:Y:S01]  /*0f90*/  LDC R21, c[0x0][0x648] ;  /* 0x00019200ff157b82 */ /* 0x000e620000000800 */
[-CC-:B--2---:R-:W-:Y:S02]  /*0fa0*/  SHF.R.U64 R16, R19, R15.reuse, R10.reuse ;  /* 0x0000000f13107219 */ /* 0x184fe4000000120a */
[----:B------:R-:W-:-:S05]  /*0fb0*/  SHF.R.U32.HI R9, RZ, R15, R10 ;  /* 0x0000000fff097219 */ /* 0x000fca000001160a */
[----:B------:R-:W2:Y:S01]  /*0fc0*/  LDC R24, c[0x0][0x638] ;  /* 0x00018e00ff187b82 */ /* 0x000ea20000000800 */
[-CC-:B---3--:R-:W-:Y:S02]  /*0fd0*/  SHF.R.U64 R20, R16, R22.reuse, R9.reuse ;  /* 0x0000001610147219 */ /* 0x188fe40000001209 */
[-C--:B------:R-:W-:Y:S02]  /*0fe0*/  SHF.L.U32 R7, R7, R22.reuse, RZ ;  /* 0x0000001607077219 */ /* 0x080fe400000006ff */
[----:B------:R-:W-:Y:S01]  /*0ff0*/  SHF.R.U32.HI R9, RZ, R22, R9 ;  /* 0x00000016ff097219 */ /* 0x000fe20000011609 */
[----:B------:R-:W-:Y:S01]  /*1000*/  IMAD.MOV.U32 R8, RZ, RZ, R20 ;  /* 0x000000ffff087224 */ /* 0x000fe200078e0014 */
[----:B------:R-:W-:Y:S01]  /*1010*/  LOP3.LUT R13, RZ, R7, RZ, 0x33, !PT ;  /* 0x00000007ff0d7212 */ /* 0x000fe200078e33ff */
[----:B------:R-:W3:Y:S01]  /*1020*/  LDC R25, c[0x0][0x610] ;  /* 0x00018400ff197b82 */ /* 0x000ee20000000800 */
[----:B------:R-:W-:Y:S05]  /*1030*/  @!P0 BRA `(.L_x_11) ;  /* 0x0000000000288947 */ /* 0x000fea0003800000 */
[----:B------:R-:W4:Y:S02]  /*1040*/  LDC R7, c[0x0][0x64c] ;  /* 0x00019300ff077b82 */ /* 0x000f240000000800 */
[----:B----4-:R-:W-:-:S05]  /*1050*/  IADD3 R7, P0, R20, R7, RZ ;  /* 0x0000000714077210 */ /* 0x010fca0007f1e0ff */
        /* <DEDUP_REMOVED lines=8> */
.L_x_11:
[----:B-1----:R-:W-:Y:S01]  /*10e0*/  SHF.R.U64 R9, R8, R21, R9 ;  /* 0x0000001508097219 */ /* 0x002fe20000001209 */
[----:B0-----:R-:W-:Y:S01]  /*10f0*/  VIADD R10, R18, 0xffffffff ;  /* 0xffffffff120a7836 */ /* 0x001fe20000000000 */
[----:B------:R-:W-:Y:S01]  /*1100*/  SHF.L.U32 R7, R23, R22, RZ ;  /* 0x0000001617077219 */ /* 0x000fe200000006ff */
[----:B------:R-:W-:Y:S01]  /*1110*/  IMAD.MOV.U32 R14, RZ, RZ, 0x1 ;  /* 0x00000001ff0e7424 */ /* 0x000fe200078e00ff */
[----:B------:R-:W-:Y:S01]  /*1120*/  LOP3.LUT R8, R16, R13, RZ, 0xc0, !PT ;  /* 0x0000000d10087212 */ /* 0x000fe200078ec0ff */
[----:B------:R-:W-:Y:S01]  /*1130*/  IMAD.MOV R11, RZ, RZ, -R9 ;  /* 0x000000ffff0b7224 */ /* 0x000fe200078e0a09 */
[----:B------:R-:W-:Y:S02]  /*1140*/  SEL R12, R12, R29, !P2 ;  /* 0x0000001d0c0c7207 */ /* 0x000fe40005000000 */
[----:B------:R-:W-:Y:S01]  /*1150*/  LOP3.LUT R10, R19, R10, RZ, 0xc0, !PT ;  /* 0x0000000a130a7212 */ /* 0x000fe200078ec0ff */
[----:B------:R-:W-:Y:S02]  /*1160*/  IMAD R9, R7, R9, R8 ;  /* 0x0000000907097224 */ /* 0x000fe400078e0208 */
[----:B--2---:R-:W-:-:S02]  /*1170*/  IMAD R7, R11, R24, R20 ;  /* 0x000000180b077224 */ /* 0x004fc400078e0214 */
[----:B---3--:R-:W-:Y:S02]  /*1180*/  IMAD R12, R9, R25, R12 ;  /* 0x00000019090c7224 */ /* 0x008fe400078e020c */
[----:B------:R-:W-:-:S05]  /*1190*/  IMAD R7, R7, R18, R10 ;  /* 0x0000001207077224 */ /* 0x000fca00078e020a */
[----:B------:R-:W-:Y:S02]  /*11a0*/  SEL R11, R7, R12, !P2 ;  /* 0x0000000c070b7207 */ /* 0x000fe40005000000 */
[----:B------:R-:W-:Y:S01]  /*11b0*/  SEL R10, R12, R7, !P2 ;  /* 0x000000070c0a7207 */ /* 0x000fe20005000000 */
[----:B------:R-:W-:-:S07]  /*11c0*/  IMAD.MOV.U32 R7, RZ, RZ, R28 ;  /* 0x000000ffff077224 */ /* 0x000fce00078e001c */
.L_x_9:
[----:B------:R-:W-:-:S08]  /*11d0*/  NOP ;  /* 0x0000000000007918 */ /* 0x000fd00000000000 */
[----:B------:R-:W0:Y:S02]  /*11e0*/  USETMAXREG.TRY_ALLOC.CTAPOOL UP0, 0xe8 ;  /* 0x000000e8000079c8 */ /* 0x000e240008000600 */
[----:B0-----:R-:W-:-:S13]  /*11f0*/  PLOP3.LUT P0, PT, PT, PT, UP0, 0x80, 0x0 ;  /* 0x000000000000781c */ /* 0x001fda0003f0f008 */
[----:B------:R-:W-:Y:S05]  /*1200*/  @!P0 BRA `(.L_x_9) ;  /* 0xfffffffc00f08947 */ /* 0x000fea000383ffff */
[----:B------:R-:W-:Y:S01]  /*1210*/  ULDC.64 UR4, c[0x0][0x598] ;  /* 0x0001660000047ab9 */ /* 0x000fe20000000a00 */
[----:B------:R-:W-:Y:S01]  /*1220*/  ULDC.64 UR18, c[0x0][0x208] ;  /* 0x0000820000127ab9 */ /* 0x000fe20000000a00 */
[----:B------:R-:W-:-:S04]  /*1230*/  ISETP.NE.U32.AND P0, PT, RZ, UR4, PT ;  /* 0x00000004ff007c0c */ /* 0x000fc8000bf05070 */
[----:B------:R-:W-:-:S13]  /*1240*/  ISETP.NE.AND.EX P0, PT, RZ, UR5, PT, P0 ;  /* 0x00000005ff007c0c */ /* 0x000fda000bf05300 */
[----:B------:R-:W-:Y:S05]  /*1250*/  @!P0 BRA `(.L_x_12) ;  /* 0x00000000001c8947 */ /* 0x000fea0003800000 */
[----:B------:R-:W0:Y:S02]  /*1260*/  LDC.64 R8, c[0x0][0x598] ;  /* 0x00016600ff087b82 */ /* 0x000e240000000a00 */
[----:B0-----:R-:W2:Y:S02]  /*1270*/  LDG.E.64 R8, desc[UR18][R8.64] ;  /* 0x0000001208087981 */ /* 0x001ea4000c1e1b00 */
[----:B--2---:R-:W-:-:S04]  /*1280*/  ISETP.NE.U32.AND P0, PT, R8, RZ, PT ;  /* 0x000000ff0800720c */ /* 0x004fc80003f05070 */
[----:B------:R-:W-:-:S13]  /*1290*/  ISETP.NE.AND.EX P0, PT, R9, RZ, PT, P0 ;  /* 0x000000ff0900720c */ /* 0x000fda0003f05300 */
[----:B------:R-:W-:Y:S05]  /*12a0*/  @!P0 BRA `(.L_x_12) ;  /* 0x0000000000088947 */ /* 0x000fea0003800000 */
[----:B------:R0:W5:Y:S01]  /*12b0*/  LD.E R8, desc[UR18][R8.64] ;  /* 0x0000001208087980 */ /* 0x000162000c101900 */
[----:B------:R-:W-:Y:S05]  /*12c0*/  BRA `(.L_x_13) ;  /* 0x0000000000207947 */ /* 0x000fea0003800000 */
.L_x_12:
[----:B------:R-:W-:Y:S02]  /*12d0*/  ULDC.64 UR4, c[0x0][0x588] ;  /* 0x0001620000047ab9 */ /* 0x000fe40000000a00 */
[----:B------:R-:W-:-:S04]  /*12e0*/  ISETP.NE.U32.AND P0, PT, RZ, UR4, PT ;  /* 0x00000004ff007c0c */ /* 0x000fc8000bf05070 */
[----:B------:R-:W-:-:S13]  /*12f0*/  ISETP.NE.AND.EX P0, PT, RZ, UR5, PT, P0 ;  /* 0x00000005ff007c0c */ /* 0x000fda000bf05300 */
[----:B------:R-:W-:Y:S05]  /*1300*/  @!P0 BRA `(.L_x_14) ;  /* 0x00000000000c8947 */ /* 0x000fea0003800000 */
[----:B------:R-:W0:Y:S02]  /*1310*/  LDC.64 R8, c[0x0][0x588] ;  /* 0x00016200ff087b82 */ /* 0x000e240000000a00 */
[----:B0-----:R1:W5:Y:S01]  /*1320*/  LDG.E R8, desc[UR18][R8.64] ;  /* 0x0000001208087981 */ /* 0x001362000c1e1900 */
[----:B------:R-:W-:Y:S05]  /*1330*/  BRA `(.L_x_13) ;  /* 0x0000000000047947 */ /* 0x000fea0003800000 */
.L_x_14:
[----:B------:R-:W2:Y:S02]  /*1340*/  LDC R8, c[0x0][0x580] ;  /* 0x00016000ff087b82 */ /* 0x000ea40000000800 */
.L_x_13:
[----:B------:R-:W-:Y:S02]  /*1350*/  ULDC.64 UR4, c[0x0][0x5a0] ;  /* 0x0001680000047ab9 */ /* 0x000fe40000000a00 */
[----:B------:R-:W-:-:S04]  /*1360*/  ISETP.NE.U32.AND P0, PT, RZ, UR4, PT ;  /* 0x00000004ff007c0c */ /* 0x000fc8000bf05070 */
[----:B------:R-:W-:-:S13]  /*1370*/  ISETP.NE.AND.EX P0, PT, RZ, UR5, PT, P0 ;  /* 0x00000005ff007c0c */ /* 0x000fda000bf05300 */
[----:B------:R-:W-:Y:S05]  /*1380*/  @!P0 BRA `(.L_x_15) ;  /* 0x00000000001c8947 */ /* 0x000fea0003800000 */
[----:B------:R-:W3:Y:S02]  /*1390*/  LDC.64 R12, c[0x0][0x5a0] ;  /* 0x00016800ff0c7b82 */ /* 0x000ee40000000a00 */
[----:B---3--:R-:W3:Y:S02]  /*13a0*/  LDG.E.64 R12, desc[UR18][R12.64] ;  /* 0x000000120c0c7981 */ /* 0x008ee4000c1e1b00 */
[----:B---3--:R-:W-:-:S04]  /*13b0*/  ISETP.NE.U32.AND P0, PT, R12, RZ, PT ;  /* 0x000000ff0c00720c */ /* 0x008fc80003f05070 */
[----:B------:R-:W-:-:S13]  /*13c0*/  ISETP.NE.AND.EX P0, PT, R13, RZ, PT, P0 ;  /* 0x000000ff0d00720c */ /* 0x000fda0003f05300 */
[----:B------:R-:W-:Y:S05]  /*13d0*/  @!P0 BRA `(.L_x_15) ;  /* 0x0000000000088947 */ /* 0x000fea0003800000 */
[----:B01----:R0:W5:Y:S01]  /*13e0*/  LD.E R9, desc[UR18][R12.64] ;  /* 0x000000120c097980 */ /* 0x003162000c101900 */
[----:B------:R-:W-:Y:S05]  /*13f0*/  BRA `(.L_x_16) ;  /* 0x0000000000207947 */ /* 0x000fea0003800000 */
.L_x_15:
[----:B------:R-:W-:Y:S02]  /*1400*/  ULDC.64 UR4, c[0x0][0x590] ;  /* 0x0001640000047ab9 */ /* 0x000fe40000000a00 */
[----:B------:R-:W-:-:S04]  /*1410*/  ISETP.NE.U32.AND P0, PT, RZ, UR4, PT ;  /* 0x00000004ff007c0c */ /* 0x000fc8000bf05070 */
[----:B------:R-:W-:-:S13]  /*1420*/  ISETP.NE.AND.EX P0, PT, RZ, UR5, PT, P0 ;  /* 0x00000005ff007c0c */ /* 0x000fda000bf05300 */
[----:B------:R-:W-:Y:S05]  /*1430*/  @!P0 BRA `(.L_x_17) ;  /* 0x00000000000c8947 */ /* 0x000fea0003800000 */
[----:B------:R-:W0:Y:S02]  /*1440*/  LDC.64 R12, c[0x0][0x590] ;  /* 0x00016400ff0c7b82 */ /* 0x000e240000000a00 */
[----:B01----:R1:W5:Y:S01]  /*1450*/  LDG.E R9, desc[UR18][R12.64] ;  /* 0x000000120c097981 */ /* 0x003362000c1e1900 */
[----:B------:R-:W-:Y:S05]  /*1460*/  BRA `(.L_x_16) ;  /* 0x0000000000047947 */ /* 0x000fea0003800000 */
.L_x_17:
[----:B01----:R-:W3:Y:S02]  /*1470*/  LDC R9, c[0x0][0x584] ;  /* 0x00016100ff097b82 */ /* 0x003ee40000000800 */
.L_x_16:
[----:B------:R-:W-:-:S13]  /*1480*/  LOP3.LUT P0, RZ, R14, 0xff, RZ, 0xc0, !PT ;  /* 0x000000ff0eff7812 */ /* 0x000fda000780c0ff */
[----:B------:R-:W-:Y:S05]  /*1490*/  @!P0 EXIT ;  /* 0x000000000000894d */ /* 0x000fea0003800000 */
[----:B------:R-:W-:Y:S01]  /*14a0*/  ULDC UR4, c[0x0][0x28c] ;  /* 0x0000a30000047ab9 */ /* 0x000fe20000000800 */
[----:B------:R-:W-:Y:S01]  /*14b0*/  LOP3.LUT R142, R4, 0x1, RZ, 0xfc, !PT ;  /* 0x00000001048e7812 */ /* 0x000fe200078efcff */
[----:B------:R-:W-:-:S04]  /*14c0*/  UIADD3 UR4, UR4, 0x1f, URZ ;  /* 0x0000001f04047890 */ /* 0x000fc8000fffe03f */
[----:B------:R-:W-:-:S04]  /*14d0*/  USHF.R.S32.HI UR5, URZ, 0x1f, UR4 ;  /* 0x0000001f3f057899 */ /* 0x000fc80008011404 */
[----:B------:R-:W-:-:S03]  /*14e0*/  ULEA.HI UR5, UR5, UR4, URZ, 0x5 ;  /* 0x0000000405057291 */ /* 0x000fc6000f8f283f */
[----:B------:R-:W-:Y:S01]  /*14f0*/  UMOV UR4, URZ ;  /* 0x0000003f00047c82 */ /* 0x000fe20008000000 */
[----:B------:R-:W-:-:S03]  /*1500*/  USHF.R.S32.HI UR9, URZ, 0x5, UR5 ;  /* 0x000000053f097899 */ /* 0x000fc60008011405 */
[----:B------:R-:W-:-:S09]  /*1510*/  UMOV UR5, URZ ;  /* 0x0000003f00057c82 */ /* 0x000fd20008000000 */
.L_x_172:
[----:B01----:R-:W-:Y:S01]  /*1520*/  LOP3.LUT R12, R0, 0x80, RZ, 0xc0, !PT ;  /* 0x00000080000c7812 */ /* 0x003fe200078ec0ff */
[----:B------:R-:W0:Y:S01]  /*1530*/  S2UR UR13, SR_CgaCtaId ;  /* 0x00000000000d79c3 */ /* 0x000e220000008800 */
[----:B------:R-:W-:Y:S01]  /*1540*/  UMOV UR12, 0x400 ;  /* 0x00000400000c7882 */ /* 0x000fe20000000000 */
[----:B------:R-:W-:Y:S01]  /*1550*/  UMOV UR6, URZ ;  /* 0x0000003f00067c82 */ /* 0x000fe20008000000 */
[----:B------:R-:W-:Y:S01]  /*1560*/  SHF.R.U32.HI R12, RZ, 0x7, R12 ;  /* 0x00000007ff0c7819 */ /* 0x000fe2000001160c */
[----:B------:R-:W-:Y:S01]  /*1570*/  UMOV UR7, URZ ;  /* 0x0000003f00077c82 */ /* 0x000fe20008000000 */
[----:B------:R-:W-:Y:S01]  /*1580*/  UMOV UR16, UR5 ;  /* 0x0000000500107c82 */ /* 0x000fe20008000000 */
[----:B------:R-:W-:Y:S02]  /*1590*/  CS2R R16, SRZ ;  /* 0x0000000000107805 */ /* 0x000fe4000001ff00 */
[----:B------:R-:W-:Y:S01]  /*15a0*/  CS2R R14, SRZ ;  /* 0x00000000000e7805 */ /* 0x000fe2000001ff00 */
[----:B------:R-:W1:Y:S01]  /*15b0*/  LDC R13, c[0x0][0x28c] ;  /* 0x0000a300ff0d7b82 */ /* 0x000e620000000800 */
[----:B------:R-:W4:Y:S01]  /*15c0*/  SHFL.IDX PT, R12, R12, RZ, 0x1f ;  /* 0x00001fff0c0c7589 */ /* 0x000f2200000e0000 */
[----:B------:R-:W-:-:S02]  /*15d0*/  CS2R R18, SRZ ;  /* 0x0000000000127805 */ /* 0x000fc4000001ff00 */
[----:B------:R-:W-:Y:S02]  /*15e0*/  CS2R R20, SRZ ;  /* 0x0000000000147805 */ /* 0x000fe4000001ff00 */
[----:B------:R-:W-:Y:S02]  /*15f0*/  CS2R R22, SRZ ;  /* 0x0000000000167805 */ /* 0x000fe4000001ff00 */
[----:B------:R-:W-:Y:S02]  /*1600*/  CS2R R88, SRZ ;  /* 0x0000000000587805 */ /* 0x000fe4000001ff00 */
[----:B------:R-:W-:Y:S02]  /*1610*/  CS2R R90, SRZ ;  /* 0x00000000005a7805 */ /* 0x000fe4000001ff00 */
[----:B------:R-:W-:Y:S02]  /*1620*/  CS2R R94, SRZ ;  /* 0x00000000005e7805 */ /* 0x000fe4000001ff00 */
        /* <DEDUP_REMOVED lines=16> */
[----:B-1----:R-:W-:Y:S02]  /*1730*/  ISETP.GE.AND P0, PT, R13, 0x1, PT ;  /* 0x000000010d00780c */ /* 0x002fe40003f06270 */
[----:B------:R-:W-:Y:S02]  /*1740*/  CS2R R126, SRZ ;  /* 0x00000000007e7805 */ /* 0x000fe4000001ff00 */
[----:B----4-:R-:W-:-:S02]  /*1750*/  R2UR UR8, R12 ;  /* 0x000000000c0872ca */ /* 0x010fc400000e0000 */
[----:B------:R-:W-:Y:S02]  /*1760*/  CS2R R128, SRZ ;  /* 0x0000000000807805 */ /* 0x000fe4000001ff00 */
[----:B------:R-:W-:Y:S02]  /*1770*/  CS2R R130, SRZ ;  /* 0x0000000000827805 */ /* 0x000fe4000001ff00 */
[----:B------:R-:W-:Y:S02]  /*1780*/  CS2R R132, SRZ ;  /* 0x0000000000847805 */ /* 0x000fe4000001ff00 */
[----:B------:R-:W-:Y:S02]  /*1790*/  CS2R R134, SRZ ;  /* 0x0000000000867805 */ /* 0x000fe4000001ff00 */
[----:B------:R-:W-:Y:S02]  /*17a0*/  CS2R R136, SRZ ;  /* 0x0000000000887805 */ /* 0x000fe4000001ff00 */
[----:B------:R-:W-:Y:S01]  /*17b0*/  CS2R R138, SRZ ;  /* 0x00000000008a7805 */ /* 0x000fe2000001ff00 */
[----:B------:R-:W-:Y:S01]  /*17c0*/  IMAD.MOV.U32 R141, RZ, RZ, RZ ;  /* 0x000000ffff8d7224 */ /* 0x000fe200078e00ff */
[----:B------:R-:W-:Y:S01]  /*17d0*/  CS2R R24, SRZ ;  /* 0x0000000000187805 */ /* 0x000fe2000001ff00 */
[----:B------:R-:W-:Y:S01]  /*17e0*/  IMAD.MOV.U32 R143, RZ, RZ, RZ ;  /* 0x000000ffff8f7224 */ /* 0x000fe200078e00ff */
[----:B---3--:R-:W-:Y:S01]  /*17f0*/  CS2R R26, SRZ ;  /* 0x00000000001a7805 */ /* 0x008fe2000001ff00 */
[----:B------:R-:W-:Y:S01]  /*1800*/  IMAD.U32 R144, RZ, RZ, UR4 ;  /* 0x00000004ff907e24 */ /* 0x000fe2000f8e00ff */
[----:B------:R-:W-:Y:S01]  /*1810*/  CS2R R28, SRZ ;  /* 0x00000000001c7805 */ /* 0x000fe2000001ff00 */
[----:B------:R-:W-:Y:S01]  /*1820*/  ULEA.HI UR10, UR8, UR8, URZ, 0x1 ;  /* 0x00000008080a7291 */ /* 0x000fe2000f8f083f */
[----:B------:R-:W-:-:S02]  /*1830*/  CS2R R30, SRZ ;  /* 0x00000000001e7805 */ /* 0x000fc4000001ff00 */
[----:B------:R-:W-:Y:S02]  /*1840*/  CS2R R32, SRZ ;  /* 0x0000000000207805 */ /* 0x000fe4000001ff00 */
[----:B------:R-:W-:Y:S01]  /*1850*/  CS2R R34, SRZ ;  /* 0x0000000000227805 */ /* 0x000fe2000001ff00 */
[----:B------:R-:W-:Y:S01]  /*1860*/  ULOP3.LUT UR11, UR10, 0x1ffffe, URZ, 0xc0, !UPT ;  /* 0x001ffffe0a0b7892 */ /* 0x000fe2000f8ec03f */
[----:B------:R-:W-:Y:S01]  /*1870*/  CS2R R36, SRZ ;  /* 0x0000000000247805 */ /* 0x000fe2000001ff00 */
[----:B0-----:R-:W-:Y:S01]  /*1880*/  ULEA UR10, UR13, UR12, 0x18 ;  /* 0x0000000c0d0a7291 */ /* 0x001fe2000f8ec03f */
[----:B------:R-:W-:Y:S01]  /*1890*/  CS2R R38, SRZ ;  /* 0x0000000000267805 */ /* 0x000fe2000001ff00 */
[----:B------:R-:W-:Y:S01]  /*18a0*/  UIADD3 UR11, UR8, -UR11, URZ ;  /* 0x8000000b080b7290 */ /* 0x000fe2000fffe03f */
[----:B------:R-:W-:Y:S02]  /*18b0*/  CS2R R40, SRZ ;  /* 0x0000000000287805 */ /* 0x000fe4000001ff00 */
[----:B------:R-:W-:Y:S01]  /*18c0*/  CS2R R42, SRZ ;  /* 0x00000000002a7805 */ /* 0x000fe2000001ff00 */
[----:B------:R-:W-:Y:S01]  /*18d0*/  UMOV UR8, URZ ;  /* 0x0000003f00087c82 */ /* 0x000fe20008000000 */
[----:B------:R-:W-:Y:S01]  /*18e0*/  ULEA UR11, UR11, UR10, 0xb ;  /* 0x0000000a0b0b7291 */ /* 0x000fe2000f8e583f */
[----:B------:R-:W-:-:S02]  /*18f0*/  CS2R R44, SRZ ;  /* 0x00000000002c7805 */ /* 0x000fc4000001ff00 */
[----:B------:R-:W-:Y:S02]  /*1900*/  CS2R R46, SRZ ;  /* 0x00000000002e7805 */ /* 0x000fe4000001ff00 */
[----:B------:R-:W-:Y:S01]  /*1910*/  CS2R R48, SRZ ;  /* 0x0000000000307805 */ /* 0x000fe2000001ff00 */
[----:B------:R-:W-:Y:S01]  /*1920*/  UIADD3 UR11, UR11, 0x280, URZ ;  /* 0x000002800b0b7890 */ /* 0x000fe2000fffe03f */
[----:B------:R-:W-:Y:S02]  /*1930*/  CS2R R50, SRZ ;  /* 0x0000000000327805 */ /* 0x000fe4000001ff00 */
[----:B------:R-:W-:Y:S02]  /*1940*/  CS2R R52, SRZ ;  /* 0x0000000000347805 */ /* 0x000fe4000001ff00 */
[----:B------:R-:W-:Y:S01]  /*1950*/  CS2R R54, SRZ ;  /* 0x0000000000367805 */ /* 0x000fe2000001ff00 */
[----:B------:R-:W-:Y:S01]  /*1960*/  USHF.R.U32.HI UR11, URZ, 0x4, UR11 ;  /* 0x000000043f0b7899 */ /* 0x000fe2000801160b */
[----:B------:R-:W-:-:S02]  /*1970*/  CS2R R56, SRZ ;  /* 0x0000000000387805 */ /* 0x000fc4000001ff00 */
[----:B------:R-:W-:Y:S02]  /*1980*/  CS2R R58, SRZ ;  /* 0x00000000003a7805 */ /* 0x000fe4000001ff00 */
[----:B------:R-:W-:Y:S01]  /*1990*/  CS2R R60, SRZ ;  /* 0x00000000003c7805 */ /* 0x000fe2000001ff00 */
[----:B------:R-:W-:Y:S01]  /*19a0*/  ULOP3.LUT UR11, UR11, 0x3fff, URZ, 0xc0, !UPT ;  /* 0x00003fff0b0b7892 */ /* 0x000fe2000f8ec03f */
        /* <DEDUP_REMOVED lines=12> */
[----:B------:R-:W-:Y:S01]  /*1a70*/  CS2R R86, SRZ ;  /* 0x0000000000567805 */ /* 0x000fe2000001ff00 */
[----:B------:R-:W-:Y:S06]  /*1a80*/  @!P0 BRA `(.L_x_18) ;  /* 0x00000008001c8947 */ /* 0x000fec0003800000 */
[----:B------:R-:W-:-:S13]  /*1a90*/  ISETP.NE.AND P1, PT, R142, 0x3, PT ;  /* 0x000000038e00780c */ /* 0x000fda0003f25270 */
[----:B------:R-:W-:Y:S05]  /*1aa0*/  @!P1 BRA `(.L_x_19) ;  /* 0x0000000000049947 */ /* 0x000fea0003800000 */
[----:B------:R-:W-:Y:S01]  /*1ab0*/  BPT.TRAP 0x1 ;  /* 0x000000040000795c */ /* 0x000fe20000300000 */
.L_x_19:
[----:B------:R-:W-:Y:S01]  /*1ac0*/  ULEA UR6, UR5, UR10, 0x3 ;  /* 0x0000000a05067291 */ /* 0x000fe2000f8e183f */
[----:B------:R-:W-:-:S05]  /*1ad0*/  IMAD.U32 R12, RZ, RZ, UR4 ;  /* 0x00000004ff0c7e24 */ /* 0x000fca000f8e00ff */
[----:B------:R-:W-:-:S04]  /*1ae0*/  SHF.L.U32 R12, R12, 0x1f, RZ ;  /* 0x0000001f0c0c7819 */ /* 0x000fc800000006ff */
[----:B------:R0:W1:Y:S01]  /*1af0*/  SYNCS.PHASECHK.TRANS64.TRYWAIT P0, [UR6], R12 ;  /* 0x0000000cff0075a7 */ /* 0x0000620008000146 */
[----:B------:R-:W-:Y:S05]  /*1b00*/  @!P1 BRA `(.L_x_20) ;  /* 0x0000000000049947 */ /* 0x000fea0003800000 */
[----:B------:R-:W-:Y:S01]  /*1b10*/  BPT.TRAP 0x1 ;  /* 0x000000040000795c */ /* 0x000fe20000300000 */
.L_x_20:
[----:B-1----:R-:W-:Y:S05]  /*1b20*/  @P0 BRA `(.L_x_21) ;  /* 0x0000000000080947 */ /* 0x002fea0003800000 */
[----:B------:R-:W1:Y:S02]  /*1b30*/  SYNCS.PHASECHK.TRANS64.TRYWAIT P0, [UR6], R12 ;  /* 0x0000000cff0075a7 */ /* 0x000e640008000146 */
[----:B-1----:R-:W-:Y:S05]  /*1b40*/  @!P0 BRA `(.L_x_22) ;  /* 0x0000008800748947 */ /* 0x002fea0003800000 */
.L_x_21:
[----:B------:R-:W-:Y:S01]  /*1b50*/  UIADD3 UR6, UR10, 0x1c280, URZ ;  /* 0x0001c2800a067890 */ /* 0x000fe2000fffe03f */
[----:B------:R-:W-:Y:S01]  /*1b60*/  WARPGROUP.ARRIVE ;  /* 0x00000000000079c5 */ /* 0x000fe20000000000 */
[----:B------:R-:W-:Y:S01]  /*1b70*/  ULDC UR7, c[0x0][0x50c] ;  /* 0x0001430000077ab9 */ /* 0x000fe20000000800 */
[----:B------:R-:W-:Y:S01]  /*1b80*/  ULOP3.LUT UR12, UR11, 0x10000, URZ, 0xfc, !UPT ;  /* 0x000100000b0c7892 */ /* 0x000fe2000f8efc3f */
[----:B------:R-:W-:Y:S01]  /*1b90*/  CS2R R16, SRZ ;  /* 0x0000000000107805 */ /* 0x000fe2000001ff00 */
[----:B------:R-:W-:Y:S01]  /*1ba0*/  UISETP.NE.AND UP0, UPT, UR7, 0x1, UPT ;  /* 0x000000010700788c */ /* 0x000fe2000bf05270 */
[----:B------:R-:W-:Y:S01]  /*1bb0*/  CS2R R14, SRZ ;  /* 0x00000000000e7805 */ /* 0x000fe2000001ff00 */
[----:B------:R-:W-:Y:S01]  /*1bc0*/  USHF.R.U32.HI UR6, URZ, 0x4, UR6 ;  /* 0x000000043f067899 */ /* 0x000fe20008011606 */
[----:B------:R-:W-:Y:S01]  /*1bd0*/  CS2R R18, SRZ ;  /* 0x0000000000127805 */ /* 0x000fe2000001ff00 */
[----:B------:R-:W-:Y:S01]  /*1be0*/  USEL UR7, URZ, 0x1, UP0 ;  /* 0x000000013f077887 */ /* 0x000fe20008000000 */
[----:B------:R-:W-:Y:S01]  /*1bf0*/  CS2R R20, SRZ ;  /* 0x0000000000147805 */ /* 0x000fe2000001ff00 */
[----:B------:R-:W-:Y:S01]  /*1c00*/  ULOP3.LUT UR6, UR6, 0x3fff, URZ, 0xc0, !UPT ;  /* 0x00003fff06067892 */ /* 0x000fe2000f8ec03f */
[----:B------:R-:W-:Y:S01]  /*1c10*/  CS2R R22, SRZ ;  /* 0x0000000000167805 */ /* 0x000fe2000001ff00 */
[----:B------:R-:W-:Y:S01]  /*1c20*/  ULEA UR12, UR5, UR12, 0x8 ;  /* 0x0000000c050c7291 */ /* 0x000fe2000f8e403f */
[----:B------:R-:W-:Y:S01]  /*1c30*/  CS2R R88, SRZ ;  /* 0x0000000000587805 */ /* 0x000fe2000001ff00 */
[----:B------:R-:W-:Y:S01]  /*1c40*/  ULOP3.LUT UR6, UR6, 0x10000, URZ, 0xfc, !UPT ;  /* 0x0001000006067892 */ /* 0x000fe2000f8efc3f */
[----:B------:R-:W-:Y:S01]  /*1c50*/  ISETP.NE.AND P0, PT, RZ, UR7, PT ;  /* 0x00000007ff007c0c */ /* 0x000fe2000bf05270 */
[----:B------:R-:W-:Y:S01]  /*1c60*/  UMOV UR13, 0xc0000010 ;  /* 0xc0000010000d7882 */ /* 0x000fe20000000000 */
[----:B------:R-:W-:Y:S01]  /*1c70*/  UMOV UR15, 0xc0000010 ;  /* 0xc0000010000f7882 */ /* 0x000fe20000000000 */
[----:B------:R-:W-:Y:S01]  /*1c80*/  ULEA UR14, UR5, UR6, 0x8 ;  /* 0x00000006050e7291 */ /* 0x000fe2000f8e403f */
[----:B------:R-:W-:-:S02]  /*1c90*/  CS2R R90, SRZ ;  /* 0x00000000005a7805 */ /* 0x000fc4000001ff00 */
[----:B------:R-:W-:Y:S01]  /*1ca0*/  CS2R R94, SRZ ;  /* 0x00000000005e7805 */ /* 0x000fe2000001ff00 */
[----:B------:R-:W-:Y:S01]  /*1cb0*/  UMOV UR6, 0x1 ;  /* 0x0000000100067882 */ /* 0x000fe20000000000 */
[----:B------:R-:W-:Y:S02]  /*1cc0*/  CS2R R92, SRZ ;  /* 0x00000000005c7805 */ /* 0x000fe4000001ff00 */
[----:B------:R-:W-:Y:S02]  /*1cd0*/  CS2R R96, SRZ ;  /* 0x0000000000607805 */ /* 0x000fe4000001ff00 */
[----:B------:R-:W-:Y:S02]  /*1ce0*/  CS2R R98, SRZ ;  /* 0x0000000000627805 */ /* 0x000fe4000001ff00 */
[----:B------:R-:W-:Y:S02]  /*1cf0*/  CS2R R100, SRZ ;  /* 0x0000000000647805 */ /* 0x000fe4000001ff00 */
[----:B------:R-:W-:Y:S01]  /*1d00*/  CS2R R102, SRZ ;  /* 0x0000000000667805 */ /* 0x000fe2000001ff00 */
[----:B------:R-:W-:Y:S01]  /*1d10*/  QGMMA.64x128x32.F32.E4M3.E4M3 R24, gdesc[UR12], RZ, !UPT, gsb0 ;  /* 0x01e000000c1879f3 */ /* 0x000fe2000c0008ff */
        /* <DEDUP_REMOVED lines=17> */
[----:B------:R-:W-:Y:S01]  /*1e30*/  CS2R R138, SRZ ;  /* 0x00000000008a7805 */ /* 0x000fe2000001ff00 */
[----:B------:R-:W-:Y:S02]  /*1e40*/  IMAD.MOV.U32 R141, RZ, RZ, RZ ;  /* 0x000000ffff8d7224 */ /* 0x000fe400078e00ff */
[----:B------:R-:W-:Y:S01]  /*1e50*/  IMAD.MOV.U32 R143, RZ, RZ, RZ ;  /* 0x000000ffff8f7224 */ /* 0x000fe200078e00ff */
[----:B------:R-:W-:Y:S06]  /*1e60*/  @!P0 BRA `(.L_x_23) ;  /* 0x0000000400088947 */ /* 0x000fec0003800000 */
[----:B------:R-:W-:Y:S02]  /*1e70*/  WARPGROUP.DEPBAR.LE gsb0, 0x0 ;  /* 0x00008000000079c5 */ /* 0x000fe40000010000 */
[----:B------:R-:W-:-:S01]  /*1e80*/  FADD R143, RZ, R24 ;  /* 0x00000018ff8f7221 */ /* 0x000fc20000000000 */
[----:B------:R-:W-:Y:S01]  /*1e90*/  FADD R138, RZ, R25 ;  /* 0x00000019ff8a7221 */ /* 0x000fe20000000000 */
        /* <DEDUP_REMOVED lines=62> */
[----:B------:R-:W-:-:S06]  /*2280*/  UMOV UR6, URZ ;  /* 0x0000003f00067c82 */ /* 0x000fcc0008000000 */
.L_x_23:
[----:B------:R-:W-:-:S04]  /*2290*/  UIADD3 UR16, UR5, 0x1, URZ ;  /* 0x0000000105107890 */ /* 0x000fc8000fffe03f */
[----:B------:R-:W-:-:S04]  /*22a0*/  UISETP.NE.AND UP0, UPT, UR16, 0x1c, UPT ;  /* 0x0000001c1000788c */ /* 0x000fc8000bf05270 */
[----:B------:R-:W-:Y:S02]  /*22b0*/  USEL UR8, URZ, 0x1, UP0 ;  /* 0x000000013f087887 */ /* 0x000fe40008000000 */
[----:B------:R-:W-:Y:S02]  /*22c0*/  USEL UR16, UR16, URZ, UP0 ;  /* 0x0000003f10107287 */ /* 0x000fe40008000000 */
[----:B------:R-:W-:-:S06]  /*22d0*/  ULOP3.LUT UR8, UR4, UR8, URZ, 0x3c, !UPT ;  /* 0x0000000804087292 */ /* 0x000fcc000f8e3c3f */
[----:B------:R-:W-:Y:S01]  /*22e0*/  IMAD.U32 R144, RZ, RZ, UR8 ;  /* 0x00000008ff907e24 */ /* 0x000fe2000f8e00ff */
[----:B------:R-:W-:-:S06]  /*22f0*/  UMOV UR8, 0x1 ;  /* 0x0000000100087882 */ /* 0x000fcc0000000000 */
.L_x_18:
[----:B------:R-:W-:-:S04]  /*2300*/  UISETP.LT.AND UP0, UPT, UR9, 0x1, UPT ;  /* 0x000000010900788c */ /* 0x000fc8000bf01270 */
[----:B------:R-:W-:-:S04]  /*2310*/  USEL UR12, UR9, 0x1, UP0 ;  /* 0x00000001090c7887 */ /* 0x000fc80008000000 */
[----:B------:R-:W-:-:S04]  /*2320*/  UIADD3 UR12, UR9, -UR12, URZ ;  /* 0x8000000c090c7290 */ /* 0x000fc8000fffe03f */
[----:B------:R-:W-:-:S06]  /*2330*/  UISETP.GE.AND UP0, UPT, UR12, 0x1, UPT ;  /* 0x000000010c00788c */ /* 0x000fcc000bf06270 */
[----:B------:R-:W-:-:S13]  /*2340*/  PLOP3.LUT P0, PT, PT, PT, UP0, 0x80, 0x0 ;  /* 0x000000000000781c */ /* 0x000fda0003f0f008 */
[----:B------:R-:W-:Y:S05]  /*2350*/  @!P0 BRA `(.L_x_24) ;  /* 0x0000000400f48947 */ /* 0x000fea0003800000 */
[----:B01----:R-:W-:Y:S01]  /*2360*/  IMAD.U32 R12, RZ, RZ, UR12 ;  /* 0x0000000cff0c7e24 */ /* 0x003fe2000f8e00ff */
[----:B------:R-:W-:Y:S01]  /*2370*/  ULDC UR17, c[0x0][0x50c] ;  /* 0x0001430000117ab9 */ /* 0x000fe20000000800 */
[----:B------:R-:W-:-:S07]  /*2380*/  IMAD.U32 R13, RZ, RZ, UR5 ;  /* 0x00000005ff0d7e24 */ /* 0x000fce000f8e00ff */
.L_x_32:
[----:B------:R-:W-:-:S13]  /*2390*/  ISETP.NE.AND P1, PT, R142, 0x3, PT ;  /* 0x000000038e00780c */ /* 0x000fda0003f25270 */
[----:B------:R-:W-:Y:S05]  /*23a0*/  @!P1 BRA `(.L_x_25) ;  /* 0x0000000000049947 */ /* 0x000fea0003800000 */
[----:B------:R-:W-:Y:S01]  /*23b0*/  BPT.TRAP 0x1 ;  /* 0x000000040000795c */ /* 0x000fe20000300000 */
.L_x_25:
[----:B------:R-:W0:Y:S01]  /*23c0*/  S2UR UR12, SR_CgaCtaId ;  /* 0x00000000000c79c3 */ /* 0x000e220000008800 */
[----:B------:R-:W-:Y:S01]  /*23d0*/  UMOV UR10, 0x400 ;  /* 0x00000400000a7882 */ /* 0x000fe20000000000 */
[----:B------:R-:W-:Y:S01]  /*23e0*/  SHF.L.U32 R140, R144, 0x1f, RZ ;  /* 0x0000001f908c7819 */ /* 0x000fe200000006ff */
[----:B0-----:R-:W-:-:S04]  /*23f0*/  ULEA UR10, UR12, UR10, 0x18 ;  /* 0x0000000a0c0a7291 */ /* 0x001fc8000f8ec03f */
[----:B------:R-:W-:-:S09]  /*2400*/  ULEA UR12, UR16, UR10, 0x3 ;  /* 0x0000000a100c7291 */ /* 0x000fd2000f8e183f */
[----:B------:R0:W1:Y:S01]  /*2410*/  SYNCS.PHASECHK.TRANS64.TRYWAIT P0, [UR12], R140 ;  /* 0x0000008cff0075a7 */ /* 0x000062000800014c */
[----:B------:R-:W-:Y:S05]  /*2420*/  @!P1 BRA `(.L_x_26) ;  /* 0x0000000000049947 */ /* 0x000fea0003800000 */
[----:B------:R-:W-:Y:S01]  /*2430*/  BPT.TRAP 0x1 ;  /* 0x000000040000795c */ /* 0x000fe20000300000 */
.L_x_26:
[----:B-1----:R-:W-:Y:S05]  /*2440*/  @P0 BRA `(.L_x_27) ;  /* 0x0000000000080947 */ /* 0x002fea0003800000 */
[----:B------:R-:W1:Y:S02]  /*2450*/  SYNCS.PHASECHK.TRANS64.TRYWAIT P0, [UR12], R140 ;  /* 0x0000008cff0075a7 */ /* 0x000e64000800014c */
[----:B-1----:R-:W-:Y:S05]  /*2460*/  @!P0 BRA `(.L_x_28) ;  /* 0x0000008000448947 */ /* 0x002fea0003800000 */
.L_x_27:
[----:B------:R-:W-:Y:S01]  /*2470*/  UIADD3 UR12, UR10, 0x1c280, URZ ;  /* 0x0001c2800a0c7890 */ /* 0x000fe2000fffe03f */
[----:B------:R-:W-:Y:S01]  /*2480*/  WARPGROUP.ARRIVE ;  /* 0x00000000000079c5 */ /* 0x000fe20000000000 */
[----:B------:R-:W-:Y:S02]  /*2490*/  UISETP.NE.AND UP0, UPT, UR7, URZ, UPT ;  /* 0x0000003f0700728c */ /* 0x000fe4000bf05270 */
[----:B------:R-:W-:Y:S02]  /*24a0*/  USHF.R.U32.HI UR12, URZ, 0x4, UR12 ;  /* 0x000000043f0c7899 */ /* 0x000fe4000801160c */
[----:B------:R-:W-:Y:S02]  /*24b0*/  USEL UR8, UR8, URZ, !UP0 ;  /* 0x0000003f08087287 */ /* 0x000fe4000c000000 */
[----:B------:R-:W-:Y:S02]  /*24c0*/  ULOP3.LUT UR7, UR12, 0x3fff, URZ, 0xc0, !UPT ;  /* 0x00003fff0c077892 */ /* 0x000fe4000f8ec03f */
[----:B------:R-:W-:-:S02]  /*24d0*/  ULOP3.LUT UR12, UR11, 0x10000, URZ, 0xfc, !UPT ;  /* 0x000100000b0c7892 */ /* 0x000fc4000f8efc3f */
[----:B------:R-:W-:Y:S02]  /*24e0*/  ULOP3.LUT UR7, UR7, 0x10000, URZ, 0xfc, !UPT ;  /* 0x0001000007077892 */ /* 0x000fe4000f8efc3f */
[----:B------:R-:W-:Y:S02]  /*24f0*/  UISETP.NE.U32.AND UP0, UPT, UR8, URZ, UPT ;  /* 0x0000003f0800728c */ /* 0x000fe4000bf05070 */
[----:B------:R-:W-:Y:S02]  /*2500*/  ULEA UR12, UR16, UR12, 0x8 ;  /* 0x0000000c100c7291 */ /* 0x000fe4000f8e403f */
[----:B------:R-:W-:Y:S01]  /*2510*/  ULEA UR14, UR16, UR7, 0x8 ;  /* 0x00000007100e7291 */ /* 0x000fe2000f8e403f */
[----:B------:R-:W-:Y:S01]  /*2520*/  UMOV UR13, 0xc0000010 ;  /* 0xc0000010000d7882 */ /* 0x000fe20000000000 */
[----:B------:R-:W-:Y:S01]  /*2530*/  UMOV UR15, 0xc0000010 ;  /* 0xc0000010000f7882 */ /* 0x000fe20000000000 */
[----:B------:R-:W-:-:S06]  /*2540*/  UIADD3 UR6, UR6, 0x1, URZ ;  /* 0x0000000106067890 */ /* 0x000fcc000fffe03f */
[----:B------:R-:W-:Y:S01]  /*2550*/  QGMMA.64x128x32.F32.E4M3.E4M3 R24, gdesc[UR12], R24, UP0, gsb0 ;  /* 0x01e000000c1879f3 */ /* 0x000fe2000b800818 */
[----:B------:R-:W-:-:S04]  /*2560*/  UISETP.NE.AND UP0, UPT, UR6, UR17, UPT ;  /* 0x000000110600728c */ /* 0x000fc8000bf05270 */
[----:B------:R-:W-:-:S06]  /*2570*/  USEL UR7, URZ, 0x1, UP0 ;  /* 0x000000013f077887 */ /* 0x000fcc0008000000 */
[----:B------:R-:W-:Y:S01]  /*2580*/  ISETP.NE.AND P0, PT, RZ, UR7, PT ;  /* 0x00000007ff007c0c */ /* 0x000fe2000bf05270 */
[----:B------:R-:W-:-:S12]  /*2590*/  WARPGROUP.DEPBAR.LE gsb0, 0x1 ;  /* 0x00008000000079c5 */ /* 0x000fd80000010100 */
[----:B------:R-:W-:Y:S05]  /*25a0*/  @!P0 BRA `(.L_x_29) ;  /* 0x0000000400088947 */ /* 0x000fea0003800000 */
[----:B------:R-:W-:Y:S02]  /*25b0*/  WARPGROUP.DEPBAR.LE gsb0, 0x0 ;  /* 0x00008000000079c5 */ /* 0x000fe40000010000 */
[----:B------:R-:W-:-:S01]  /*25c0*/  FADD R143, R24, R143 ;  /* 0x0000008f188f7221 */ /* 0x000fc20000000000 */
[----:B------:R-:W-:Y:S01]  /*25d0*/  FADD R138, R25, R138 ;  /* 0x0000008a198a7221 */ /* 0x000fe20000000000 */
        /* <DEDUP_REMOVED lines=62> */
[----:B------:R-:W-:-:S06]  /*29c0*/  UMOV UR6, URZ ;  /* 0x0000003f00067c82 */ /* 0x000fcc0008000000 */
.L_x_29:
[----:B------:R-:W-:Y:S05]  /*29d0*/  @!P1 BRA `(.L_x_30) ;  /* 0x0000000000049947 */ /* 0x000fea0003800000 */
[----:B------:R-:W-:Y:S01]  /*29e0*/  BPT.TRAP 0x1 ;  /* 0x000000040000795c */ /* 0x000fe20000300000 */
.L_x_30:
[----:B------:R-:W-:-:S13]  /*29f0*/  ISETP.NE.AND P0, PT, R6, RZ, PT ;  /* 0x000000ff0600720c */ /* 0x000fda0003f05270 */
[----:B01----:R-:W-:-:S05]  /*2a00*/  @P0 LEA R140, R13, UR10, 0x3 ;  /* 0x0000000a0d8c0c11 */ /* 0x003fca000f8e18ff */
[----:B------:R-:W-:-:S05]  /*2a10*/  @P0 VIADD R140, R140, 0xe0 ;  /* 0x000000e08c8c0836 */ /* 0x000fca0000000000 */
[----:B------:R-:W-:-:S04]  /*2a20*/  @P0 PRMT R140, R5, 0x654, R140 ;  /* 0x00000654058c0816 */ /* 0x000fc8000000008c */
[----:B------:R0:W-:Y:S01]  /*2a30*/  @P0 SYNCS.ARRIVE.TRANS64.RED.A1T0 RZ, [R140+URZ], RZ ;  /* 0x000000ff8cff09a7 */ /* 0x0001e2000810043f */
[----:B------:R-:W-:-:S13]  /*2a40*/  ISETP.GT.U32.AND P0, PT, R4, 0x1, PT ;  /* 0x000000010400780c */ /* 0x000fda0003f04070 */
[----:B0-----:R-:W-:Y:S05]  /*2a50*/  @P0 BRA `(.L_x_31) ;  /* 0x0000000000040947 */ /* 0x001fea0003800000 */
[----:B------:R-:W-:Y:S01]  /*2a60*/  BPT.TRAP 0x1 ;  /* 0x000000040000795c */ /* 0x000fe20000300000 */
.L_x_31:
[----:B------:R-:W-:Y:S01]  /*2a70*/  UIADD3 UR16, UR16, 0x1, URZ ;  /* 0x0000000110107890 */ /* 0x000fe2000fffe03f */
[C---:B------:R-:W-:Y:S01]  /*2a80*/  ISETP.GT.AND P1, PT, R12.reuse, 0x1, PT ;  /* 0x000000010c00780c */ /* 0x040fe20003f24270 */
[----:B------:R-:W-:Y:S02]  /*2a90*/  VIADD R13, R13, 0x1 ;  /* 0x000000010d0d7836 */ /* 0x000fe40000000000 */
[----:B------:R-:W-:Y:S01]  /*2aa0*/  UISETP.NE.AND UP0, UPT, UR16, 0x1c, UPT ;  /* 0x0000001c1000788c */ /* 0x000fe2000bf05270 */
[----:B------:R-:W-:Y:S02]  /*2ab0*/  VIADD R12, R12, 0xffffffff ;  /* 0xffffffff0c0c7836 */ /* 0x000fe40000000000 */
[C---:B------:R-:W-:Y:S01]  /*2ac0*/  ISETP.NE.AND P0, PT, R13.reuse, 0x1c, PT ;  /* 0x0000001c0d00780c */ /* 0x040fe20003f05270 */
[----:B------:R-:W-:Y:S02]  /*2ad0*/  USEL UR8, URZ, 0x1, UP0 ;  /* 0x000000013f087887 */ /* 0x000fe40008000000 */
[----:B------:R-:W-:Y:S01]  /*2ae0*/  USEL UR16, UR16, URZ, UP0 ;  /* 0x0000003f10107287 */ /* 0x000fe20008000000 */
[----:B------:R-:W-:-:S03]  /*2af0*/  SEL R13, R13, RZ, P0 ;  /* 0x000000ff0d0d7207 */ /* 0x000fc60000000000 */
[----:B------:R-:W-:Y:S01]  /*2b00*/  LOP3.LUT R144, R144, UR8, RZ, 0x3c, !PT ;  /* 0x0000000890907c12 */ /* 0x000fe2000f8e3cff */
[----:B------:R-:W-:Y:S01]  /*2b10*/  UMOV UR8, 0x1 ;  /* 0x0000000100087882 */ /* 0x000fe20000000000 */
[----:B------:R-:W-:Y:S06]  /*2b20*/  @P1 BRA `(.L_x_32) ;  /* 0xfffffff800181947 */ /* 0x000fec000383ffff */
.L_x_24:
[----:B------:R-:W-:Y:S01]  /*2b30*/  UISETP.NE.AND UP0, UPT, UR6, URZ, UPT ;  /* 0x0000003f0600728c */ /* 0x000fe2000bf05270 */
[----:B01----:R-:W0:Y:S03]  /*2b40*/  LDC R12, c[0x0][0x28c] ;  /* 0x0000a300ff0c7b82 */ /* 0x003e260000000800 */
[----:B------:R-:W-:-:S06]  /*2b50*/  USEL UR6, URZ, 0x1, !UP0 ;  /* 0x000000013f067887 */ /* 0x000fcc000c000000 */
[----:B------:R-:W-:Y:S02]  /*2b60*/  ISETP.NE.AND P0, PT, RZ, UR6, PT ;  /* 0x00000006ff007c0c */ /* 0x000fe4000bf05270 */
[----:B0-----:R-:W-:-:S11]  /*2b70*/  ISETP.GE.AND P1, PT, R12, 0x1, PT ;  /* 0x000000010c00780c */ /* 0x001fd60003f26270 */
[----:B------:R-:W-:Y:S05]  /*2b80*/  @!P0 BRA `(.L_x_33) ;  /* 0x0000000400048947 */ /* 0x000fea0003800000 */
[----:B------:R-:W-:Y:S02]  /*2b90*/  WARPGROUP.DEPBAR.LE gsb0, 0x0 ;  /* 0x00008000000079c5 */ /* 0x000fe40000010000 */
[----:B------:R-:W-:Y:S01]  /*2ba0*/  FADD R143, R24, R143 ;  /* 0x0000008f188f7221 */ /* 0x000fe20000000000 */
        /* <DEDUP_REMOVED lines=62> */
[----:B------:R-:W-:-:S07]  /*2f90*/  FADD R16, R16, R87 ;  /* 0x0000005710107221 */ /* 0x000fce0000000000 */
.L_x_33:
[----:B------:R-:W-:Y:S02]  /*2fa0*/  WARPGROUP.DEPBAR.LE gsb0, 0x0 ;  /* 0x00008000000079c5 */ /* 0x000fe40000010000 */
[----:B------:R-:W-:Y:S05]  /*2fb0*/  @!P1 BRA `(.L_x_34) ;  /* 0x0000000000549947 */ /* 0x000fea0003800000 */
[----:B------:R-:W-:-:S13]  /*2fc0*/  ISETP.NE.AND P0, PT, R142, 0x3, PT ;  /* 0x000000038e00780c */ /* 0x000fda0003f05270 */
[----:B------:R-:W-:Y:S05]  /*2fd0*/  @!P0 BRA `(.L_x_35) ;  /* 0x0000000000048947 */ /* 0x000fea0003800000 */
[----:B------:R-:W-:Y:S01]  /*2fe0*/  BPT.TRAP 0x1 ;  /* 0x000000040000795c */ /* 0x000fe20000300000 */
.L_x_35:
[----:B------:R-:W-:Y:S01]  /*2ff0*/  ISETP.NE.AND P0, PT, R6, RZ, PT ;  /* 0x000000ff0600720c */ /* 0x000fe20003f05270 */
[----:B------:R-:W-:Y:S01]  /*3000*/  BSSY B0, `(.L_x_36) ;  /* 0x000000e000007945 */ /* 0x000fe20003800000 */
[----:B------:R-:W-:-:S11]  /*3010*/  ISETP.GT.U32.AND P1, PT, R4, 0x1, PT ;  /* 0x000000010400780c */ /* 0x000fd60003f24070 */
[----:B------:R-:W-:Y:S05]  /*3020*/  @!P0 BRA `(.L_x_37) ;  /* 0x00000000002c8947 */ /* 0x000fea0003800000 */
[----:B------:R-:W-:-:S04]  /*3030*/  UISETP.LT.AND UP0, UPT, UR9, 0x1, UPT ;  /* 0x000000010900788c */ /* 0x000fc8000bf01270 */
[----:B------:R-:W-:-:S04]  /*3040*/  USEL UR8, UR9, 0x1, UP0 ;  /* 0x0000000109087887 */ /* 0x000fc80008000000 */
[----:B------:R-:W-:-:S04]  /*3050*/  UIADD3 UR8, UR5, UR9, -UR8 ;  /* 0x0000000905087290 */ /* 0x000fc8000fffe808 */
[----:B------:R-:W-:-:S04]  /*3060*/  USHF.R.U32.HI UR6, URZ, 0x2, UR8 ;  /* 0x000000023f067899 */ /* 0x000fc80008011608 */
[----:B------:R-:W-:-:S04]  /*3070*/  UIMAD.WIDE.U32 UR6, UR6, 0x24924925, URZ ;  /* 0x24924925060678a5 */ /* 0x000fc8000f8e003f */
[----:B------:R-:W-:-:S04]  /*3080*/  UIMAD UR6, UR7, -0x1c, UR8 ;  /* 0xffffffe4070678a4 */ /* 0x000fc8000f8e0208 */
[----:B------:R-:W-:-:S04]  /*3090*/  ULEA UR6, UR6, UR10, 0x3 ;  /* 0x0000000a06067291 */ /* 0x000fc8000f8e183f */
[----:B------:R-:W-:-:S06]  /*30a0*/  UIADD3 UR6, UR6, 0xe0, URZ ;  /* 0x000000e006067890 */ /* 0x000fcc000fffe03f */
[----:B------:R-:W-:-:S05]  /*30b0*/  IMAD.U32 R12, RZ, RZ, UR6 ;  /* 0x00000006ff0c7e24 */ /* 0x000fca000f8e00ff */
[----:B------:R-:W-:-:S04]  /*30c0*/  PRMT R12, R5, 0x654, R12 ;  /* 0x00000654050c7816 */ /* 0x000fc8000000000c */
[----:B------:R0:W-:Y:S03]  /*30d0*/  SYNCS.ARRIVE.TRANS64.RED.A1T0 RZ, [R12+URZ], RZ ;  /* 0x000000ff0cff79a7 */ /* 0x0001e6000810043f */
.L_x_37:
[----:B------:R-:W-:Y:S05]  /*30e0*/  BSYNC B0 ;  /* 0x0000000000007941 */ /* 0x000fea0003800000 */
.L_x_36:
[----:B------:R-:W-:Y:S05]  /*30f0*/  @P1 BRA `(.L_x_34) ;  /* 0x0000000000041947 */ /* 0x000fea0003800000 */
[----:B------:R-:W-:Y:S01]  /*3100*/  BPT.TRAP 0x1 ;  /* 0x000000040000795c */ /* 0x000fe20000300000 */
.L_x_34:
[----:B------:R-:W1:Y:S01]  /*3110*/  LDC R26, c[0x0][0x288] ;  /* 0x0000a200ff1a7b82 */ /* 0x000e620000000800 */
[--C-:B0-----:R-:W-:Y:S01]  /*3120*/  SHF.R.U32.HI R12, RZ, 0x2, R0.reuse ;  /* 0x00000002ff0c7819 */ /* 0x101fe20000011600 */
[----:B------:R-:W-:Y:S01]  /*3130*/  IMAD.SHL.U32 R29, R11, 0x80, RZ ;  /* 0x000000800b1d7824 */ /* 0x000fe200078e00ff */
[----:B------:R-:W-:Y:S01]  /*3140*/  SHF.R.U32.HI R25, RZ, 0x7, R0 ;  /* 0x00000007ff197819 */ /* 0x000fe20000011600 */
[----:B------:R-:W-:Y:S01]  /*3150*/  UIADD3 UR5, UR9, UR5, URZ ;  /* 0x0000000509057290 */ /* 0x000fe2000fffe03f */
[----:B------:R-:W-:Y:S01]  /*3160*/  LOP3.LUT R13, R12, 0x7, RZ, 0xc0, !PT ;  /* 0x000000070c0d7812 */ /* 0x000fe200078ec0ff */
[----:B------:R-:W-:Y:S01]  /*3170*/  IMAD.SHL.U32 R31, R10, 0x80, RZ ;  /* 0x000000800a1f7824 */ /* 0x000fe200078e00ff */
[----:B------:R-:W-:Y:S01]  /*3180*/  LOP3.LUT R12, R25, 0x1, RZ, 0xc0, !PT ;  /* 0x00000001190c7812 */ /* 0x000fe200078ec0ff */
[----:B------:R-:W-:Y:S01]  /*3190*/  UISETP.GT.U32.AND UP0, UPT, UR5, 0x1b, UPT ;  /* 0x0000001b0500788c */ /* 0x000fe2000bf04070 */
[----:B------:R-:W-:Y:S01]  /*31a0*/  LOP3.LUT R24, R0, 0x60, RZ, 0xc0, !PT ;  /* 0x0000006000187812 */ /* 0x000fe200078ec0ff */
[----:B------:R-:W-:Y:S01]  /*31b0*/  ULDC UR12, c[0x0][0x284] ;  /* 0x0000a100000c7ab9 */ /* 0x000fe20000000800 */
[----:B------:R-:W-:Y:S01]  /*31c0*/  UISETP.GE.U32.AND UP1, UPT, UR9, 0x1c, UPT ;  /* 0x0000001c0900788c */ /* 0x000fe2000bf26070 */
[----:B------:R-:W-:Y:S01]  /*31d0*/  IMAD.SHL.U32 R30, R12, 0x40, RZ ;  /* 0x000000400c1e7824 */ /* 0x000fe200078e00ff */
[----:B------:R-:W-:Y:S01]  /*31e0*/  SHF.R.U32.HI R28, RZ, 0x1, R24 ;  /* 0x00000001ff1c7819 */ /* 0x000fe20000011618 */
[----:B------:R-:W-:Y:S01]  /*31f0*/  UISETP.LT.U32.AND UP0, UPT, UR9, 0x1c, UP0 ;  /* 0x0000001c0900788c */ /* 0x000fe20008701070 */
[----:B------:R-:W-:Y:S01]  /*3200*/  LOP3.LUT R24, R0, 0x3, RZ, 0xc0, !PT ;  /* 0x0000000300187812 */ /* 0x000fe200078ec0ff */
[----:B------:R-:W-:Y:S01]  /*3210*/  USHF.R.U32.HI UR6, URZ, 0x2, UR5 ;  /* 0x000000023f067899 */ /* 0x000fe20008011605 */
[--C-:B------:R-:W-:Y:S01]  /*3220*/  IADD3 R25, RZ, -R28, -R13.reuse ;  /* 0x8000001cff197210 */ /* 0x100fe20007ffe80d */
[----:B------:R-:W-:Y:S01]  /*3230*/  USEL UR8, URZ, 0x1, !UP0 ;  /* 0x000000013f087887 */ /* 0x000fe2000c000000 */
[----:B------:R-:W-:Y:S01]  /*3240*/  LOP3.LUT R13, R30, 0x40, R13, 0xe2, !PT ;  /* 0x000000401e0d7812 */ /* 0x000fe200078ee20d */
[----:B------:R-:W-:Y:S01]  /*3250*/  ULDC.64 UR10, c[0x0][0x5d0] ;  /* 0x00017400000a7ab9 */ /* 0x000fe20000000a00 */
[----:B------:R-:W-:Y:S01]  /*3260*/  SHF.R.S32.HI R34, RZ, 0x1f, R7 ;  /* 0x0000001fff227819 */ /* 0x000fe20000011407 */
[----:B------:R-:W-:Y:S01]  /*3270*/  IMAD R12, R12, -0x40, R25 ;  /* 0xffffffc00c0c7824 */ /* 0x000fe200078e0219 */
[----:B------:R-:W-:Y:S01]  /*3280*/  UIMAD.WIDE.U32 UR6, UR6, 0x24924925, URZ ;  /* 0x24924925060678a5 */ /* 0x000fe2000f8e003f */
[----:B-1----:R-:W-:Y:S01]  /*3290*/  IMAD R30, R24, -0x2, R26 ;  /* 0xfffffffe181e7824 */ /* 0x002fe200078e021a */
[----:B------:R-:W-:Y:S01]  /*32a0*/  ISETP.GE.AND P0, PT, R29, R26, PT ;  /* 0x0000001a1d00720c */ /* 0x000fe20003f06270 */
[----:B------:R-:W-:Y:S01]  /*32b0*/  IMAD.SHL.U32 R24, R0, 0x2, RZ ;  /* 0x0000000200187824 */ /* 0x000fe200078e00ff */
[----:B------:R-:W-:Y:S01]  /*32c0*/  ULOP3.LUT UR4, UR4, UR8, URZ, 0x3c, !UPT ;  /* 0x0000000804047292 */ /* 0x000fe2000f8e3c3f */
[----:B------:R-:W-:Y:S01]  /*32d0*/  IMAD R32, R34, UR10, RZ ;  /* 0x0000000a22207c24 */ /* 0x000fe2000f8e02ff */
[----:B------:R-:W-:Y:S01]  /*32e0*/  ISETP.GE.OR P0, PT, R31, UR12, P0 ;  /* 0x0000000c1f007c0c */ /* 0x000fe20008706670 */
[----:B------:R-:W-:Y:S01]  /*32f0*/  IMAD.WIDE R26, R10, 0x80, RZ ;  /* 0x000000800a1a7825 */ /* 0x000fe200078e02ff */
[----:B------:R-:W-:Y:S01]  /*3300*/  LOP3.LUT R24, R29, 0x6, R24, 0xf8, !PT ;  /* 0x000000061d187812 */ /* 0x000fe200078ef818 */
[----:B------:R-:W-:Y:S01]  /*3310*/  UIMAD UR5, UR7, -0x1c, UR5 ;  /* 0xffffffe4070578a4 */ /* 0x000fe2000f8e0205 */
[----:B------:R-:W-:Y:S01]  /*3320*/  IADD3 R36, -R31, UR12, R12 ;  /* 0x0000000c1f247c10 */ /* 0x000fe2000fffe10c */
[----:B------:R-:W-:Y:S01]  /*3330*/  IMAD R33, R7, UR11, R32 ;  /* 0x0000000b07217c24 */ /* 0x000fe2000f8e0220 */
[----:B------:R-:W-:Y:S01]  /*3340*/  SHF.R.S32.HI R25, RZ, 0x1f, R24 ;  /* 0x0000001fff197819 */ /* 0x000fe20000011418 */
[----:B------:R-:W-:Y:S01]  /*3350*/  @UP1 ULOP3.LUT UR4, UR4, 0x1, UR7, 0x78, !UPT ;  /* 0x0000000104041892 */ /* 0x000fe2000f8e7807 */
[----:B------:R-:W-:Y:S01]  /*3360*/  LOP3.LUT R35, R26, R13, R28, 0xfe, !PT ;  /* 0x0000000d1a237212 */ /* 0x000fe200078efe1c */
[----:B------:R-:W-:-:S02]  /*3370*/  IMAD.IADD R29, R30, 0x1, -R29 ;  /* 0x000000011e1d7824 */ /* 0x000fc400078e0a1d */
[----:B------:R-:W-:-:S04]  /*3380*/  IMAD.WIDE.U32 R10, R7, UR10, R24 ;  /* 0x0000000a070a7c25 */ /* 0x000fc8000f8e0018 */
[----:B------:R-:W-:Y:S02]  /*3390*/  IMAD.IADD R11, R11, 0x1, R33 ;  /* 0x000000010b0b7824 */ /* 0x000fe400078e0221 */
[----:B------:R-:W-:Y:S01]  /*33a0*/  IMAD.MOV.U32 R28, RZ, RZ, -0x1 ;  /* 0xffffffffff1c7424 */ /* 0x000fe200078e00ff */
[----:B------:R-:W-:Y:S06]  /*33b0*/  @P0 BRA `(.L_x_38) ;  /* 0x0000004400a40947 */ /* 0x000fec0003800000 */
[----:B------:R-:W0:Y:S01]  /*33c0*/  LDC.64 R32, c[0x0][0x5c8] ;  /* 0x00017200ff207b82 */ /* 0x000e220000000a00 */
[----:B------:R-:W-:Y:S01]  /*33d0*/  ULDC.64 UR6, c[0x0][0x5c0] ;  /* 0x0001700000067ab9 */ /* 0x000fe20000000a00 */
[----:B------:R-:W-:Y:S01]  /*33e0*/  BSSY B0, `(.L_x_38) ;  /* 0x0000466000007945 */ /* 0x000fe20003800000 */
[-C--:B0-----:R-:W-:Y:S02]  /*33f0*/  IMAD R12, R27, R32.reuse, RZ ;  /* 0x000000201b0c7224 */ /* 0x081fe400078e02ff */
[----:B------:R-:W-:-:S04]  /*3400*/  IMAD.WIDE.U32 R10, R35, R32, R10 ;  /* 0x00000020230a7225 */ /* 0x000fc800078e000a */
[----:B------:R-:W-:Y:S01]  /*3410*/  IMAD R31, R35, R33, R12 ;  /* 0x00000021231f7224 */ /* 0x000fe200078e020c */
[----:B------:R-:W-:Y:S02]  /*3420*/  LEA R13, P0, R32, R10, 0x3 ;  /* 0x0000000a200d7211 */ /* 0x000fe400078018ff */
[----:B------:R-:W-:Y:S01]  /*3430*/  IADD3 R12, P1, R10, UR6, RZ ;  /* 0x000000060a0c7c10 */ /* 0x000fe2000ff3e0ff */
[----:B------:R-:W-:Y:S01]  /*3440*/  IMAD.IADD R31, R11, 0x1, R31 ;  /* 0x000000010b1f7824 */ /* 0x000fe200078e021f */
[----:B------:R-:W-:-:S04]  /*3450*/  IADD3 R10, P3, R13, UR6, RZ ;  /* 0x000000060d0a7c10 */ /* 0x000fc8000ff7e0ff */
[----:B------:R-:W-:Y:S02]  /*3460*/  LEA.HI.X R11, R32, R31, R33, 0x3, P0 ;  /* 0x0000001f200b7211 */ /* 0x000fe400000f1c21 */
[----:B---3-5:R-:W-:Y:S02]  /*3470*/  FSETP.NEU.AND P0, PT, R9, RZ, PT ;  /* 0x000000ff0900720b */ /* 0x028fe40003f0d000 */
[----:B------:R-:W-:Y:S02]  /*3480*/  IADD3.X R13, R31, UR7, RZ, P1, !PT ;  /* 0x000000071f0d7c10 */ /* 0x000fe40008ffe4ff */
[----:B------:R-:W-:-:S09]  /*3490*/  IADD3.X R11, R11, UR7, RZ, P3, !PT ;  /* 0x000000070b0b7c10 */ /* 0x000fd20009ffe4ff */
[----:B------:R-:W-:Y:S05]  /*34a0*/  @!P0 BRA `(.L_x_39) ;  /* 0x00000034005c8947 */ /* 0x000fea0003800000 */
[----:B------:R-:W-:Y:S01]  /*34b0*/  ULDC.64 UR6, c[0x0][0x5b8] ;  /* 0x00016e0000067ab9 */ /* 0x000fe20000000a00 */
[----:B------:R-:W-:Y:S01]  /*34c0*/  ISETP.GE.AND P0, PT, R36, 0x1, PT ;  /* 0x000000012400780c */ /* 0x000fe20003f06270 */
[----:B------:R-:W-:Y:S01]  /*34d0*/  IMAD R32, R34, UR6, RZ ;  /* 0x0000000622207c24 */ /* 0x000fe2000f8e02ff */
[----:B------:R-:W-:Y:S01]  /*34e0*/  ULDC.64 UR10, c[0x0][0x5a8] ;  /* 0x00016a00000a7ab9 */ /* 0x000fe20000000a00 */
[----:B------:R-:W-:Y:S01]  /*34f0*/  IMAD.WIDE.U32 R30, R7, UR6, R24 ;  /* 0x00000006071e7c25 */ /* 0x000fe2000f8e0018 */
[----:B------:R-:W-:Y:S01]  /*3500*/  ISETP.LT.OR P4, PT, R29, 0x1, !P0 ;  /* 0x000000011d00780c */ /* 0x000fe20004781670 */
[----:B------:R-:W-:Y:S02]  /*3510*/  BSSY B1, `(.L_x_40) ;  /* 0x000000c000017945 */ /* 0x000fe40003800000 */
[----:B------:R-:W-:Y:S01]  /*3520*/  IMAD R7, R7, UR7, R32 ;  /* 0x0000000707077c24 */ /* 0x000fe2000f8e0220 */
[----:B------:R-:W-:-:S03]  /*3530*/  ULDC.64 UR6, c[0x0][0x5b0] ;  /* 0x00016c0000067ab9 */ /* 0x000fc60000000a00 */
[----:B------:R-:W-:Y:S02]  /*3540*/  IMAD.IADD R31, R31, 0x1, R7 ;  /* 0x000000011f1f7824 */ /* 0x000fe400078e0207 */
[----:B------:R-:W-:Y:S02]  /*3550*/  IMAD R7, R27, UR6, RZ ;  /* 0x000000061b077c24 */ /* 0x000fe4000f8e02ff */
[----:B------:R-:W-:-:S04]  /*3560*/  IMAD.WIDE.U32 R24, R35, UR6, R30 ;  /* 0x0000000623187c25 */ /* 0x000fc8000f8e001e */
[----:B------:R-:W-:Y:S01]  /*3570*/  IMAD R7, R35, UR7, R7 ;  /* 0x0000000723077c24 */ /* 0x000fe2000f8e0207 */
[----:B------:R-:W-:-:S04]  /*3580*/  IADD3 R24, P1, R24, UR10, RZ ;  /* 0x0000000a18187c10 */ /* 0x000fc8000ff3e0ff */
[--C-:B------:R-:W-:Y:S02]  /*3590*/  IADD3.X R25, R25, UR11, R7.reuse, P1, !PT ;  /* 0x0000000b19197c10 */ /* 0x100fe40008ffe407 */
[----:B------:R-:W-:Y:S01]  /*35a0*/  PRMT R7, RZ, 0x7610, R7 ;  /* 0x00007610ff077816 */ /* 0x000fe20000000007 */
[----:B------:R-:W-:Y:S06]  /*35b0*/  @P4 BRA `(.L_x_41) ;  /* 0x0000000000044947 */ /* 0x000fec0003800000 */
[----:B------:R0:W5:Y:S02]  /*35c0*/  LDG.E.U8 R7, desc[UR18][R24.64] ;  /* 0x0000001218077981 */ /* 0x000164000c1e1100 */
.L_x_41:
[----:B------:R-:W-:Y:S05]  /*35d0*/  BSYNC B1 ;  /* 0x0000000000017941 */ /* 0x000fea0003800000 */
.L_x_40:
[----:B-----5:R-:W-:Y:S01]  /*35e0*/  LOP3.LUT R7, R7, 0xff, RZ, 0xc0, !PT ;  /* 0x000000ff07077812 */ /* 0x020fe200078ec0ff */
[----:B------:R-:W-:Y:S01]  /*35f0*/  BSSY B1, `(.L_x_42) ;  /* 0x000000b000017945 */ /* 0x000fe20003800000 */
[----:B------:R-:W-:Y:S02]  /*3600*/  ISETP.LT.OR P3, PT, R29, 0x2, !P0 ;  /* 0x000000021d00780c */ /* 0x000fe40004761670 */
[----:B------:R-:W-:-:S05]  /*3610*/  F2FP.F16.E4M3.UNPACK_B R7, R7 ;  /* 0x00000007ff07723e */ /* 0x000fca00020006ff */
[----:B------:R-:W-:Y:S01]  /*3620*/  HADD2.F32 R32, -RZ, R7.H0_H0 ;  /* 0x20000007ff207230 */ /* 0x000fe20000004100 */
[----:B------:R-:W-:-:S04]  /*3630*/  PRMT R7, RZ, 0x7610, R7 ;  /* 0x00007610ff077816 */ /* 0x000fc80000000007 */
[----:B------:R-:W-:-:S04]  /*3640*/  FMUL R32, R32, R9 ;  /* 0x0000000920207220 */ /* 0x000fc80000400000 */
[----:B--2---:R-:W-:-:S05]  /*3650*/  FFMA R32, R143, R8, R32 ;  /* 0x000000088f207223 */ /* 0x004fca0000000020 */
[----:B------:R-:W-:-:S05]  /*3660*/  F2FP.SATFINITE.E4M3.F32.PACK_AB_MERGE_C R33, RZ, R32, RZ ;  /* 0x00000020ff21723e */ /* 0x000fca00048070ff */
[----:B------:R1:W-:Y:S01]  /*3670*/  @!P4 STG.E.U8 desc[UR18][R12.64], R33 ;  /* 0x000000210c00c986 */ /* 0x0003e2000c101112 */
[----:B------:R-:W-:Y:S05]  /*3680*/  @P3 BRA `(.L_x_43) ;  /* 0x0000000000043947 */ /* 0x000fea0003800000 */
[----:B------:R2:W5:Y:S02]  /*3690*/  LDG.E.U8 R7, desc[UR18][R24.64+0x1] ;  /* 0x0000011218077981 */ /* 0x000564000c1e1100 */
.L_x_43:
[----:B------:R-:W-:Y:S05]  /*36a0*/  BSYNC B1 ;  /* 0x0000000000017941 */ /* 0x000fea0003800000 */
.L_x_42:
[----:B-----5:R-:W-:Y:S01]  /*36b0*/  LOP3.LUT R7, R7, 0xff, RZ, 0xc0, !PT ;  /* 0x000000ff07077812 */ /* 0x020fe200078ec0ff */
[----:B------:R-:W-:Y:S01]  /*36c0*/  BSSY B1, `(.L_x_44) ;  /* 0x0000013000017945 */ /* 0x000fe20003800000 */
[----:B-1----:R-:W-:Y:S02]  /*36d0*/  IADD3 R33, P1, R35, 0x8, RZ ;  /* 0x0000000823217810 */ /* 0x002fe40007f3e0ff */
[----:B------:R-:W-:-:S03]  /*36e0*/  F2FP.F16.E4M3.UNPACK_B R7, R7 ;  /* 0x00000007ff07723e */ /* 0x000fc600020006ff */
[----:B------:R-:W-:Y:S01]  /*36f0*/  IMAD.X R27, RZ, RZ, R27, P1 ;  /* 0x000000ffff1b7224 */ /* 0x000fe200008e061b */
[----:B------:R-:W-:Y:S01]  /*3700*/  ISETP.GE.AND P1, PT, R36, 0x9, PT ;  /* 0x000000092400780c */ /* 0x000fe20003f26270 */
[----:B------:R-:W-:Y:S02]  /*3710*/  HADD2.F32 R26, -RZ, R7.H0_H0 ;  /* 0x20000007ff1a7230 */ /* 0x000fe40000004100 */
[----:B------:R-:W-:Y:S01]  /*3720*/  IMAD.WIDE.U32 R30, R33, UR6, R30 ;  /* 0x00000006211e7c25 */ /* 0x000fe2000f8e001e */
[----:B------:R-:W-:-:S03]  /*3730*/  ISETP.LT.OR P5, PT, R29, 0x1, !P1 ;  /* 0x000000011d00780c */ /* 0x000fc60004fa1670 */
[----:B------:R-:W-:Y:S01]  /*3740*/  FMUL R7, R26, R9 ;  /* 0x000000091a077220 */ /* 0x000fe20000400000 */
[----:B------:R-:W-:-:S03]  /*3750*/  IMAD R26, R27, UR6, RZ ;  /* 0x000000061b1a7c24 */ /* 0x000fc6000f8e02ff */
[----:B------:R-:W-:Y:S01]  /*3760*/  FFMA R7, R138, R8, R7 ;  /* 0x000000088a077223 */ /* 0x000fe20000000007 */
[----:B------:R-:W-:Y:S01]  /*3770*/  IMAD R33, R33, UR7, R26 ;  /* 0x0000000721217c24 */ /* 0x000fe2000f8e021a */
[----:B------:R-:W-:-:S03]  /*3780*/  IADD3 R26, P4, R30, UR10, RZ ;  /* 0x0000000a1e1a7c10 */ /* 0x000fc6000ff9e0ff */
[----:B------:R-:W-:Y:S02]  /*3790*/  F2FP.SATFINITE.E4M3.F32.PACK_AB_MERGE_C R35, RZ, R7, RZ ;  /* 0x00000007ff23723e */ /* 0x000fe400048070ff */
[----:B------:R-:W-:Y:S02]  /*37a0*/  IADD3.X R27, R31, UR11, R33, P4, !PT ;  /* 0x0000000b1f1b7c10 */ /* 0x000fe4000a7fe421 */
[----:B------:R-:W-:Y:S01]  /*37b0*/  PRMT R7, RZ, 0x7610, R7 ;  /* 0x00007610ff077816 */ /* 0x000fe20000000007 */
[----:B------:R1:W-:Y:S01]  /*37c0*/  @!P3 STG.E.U8 desc[UR18][R12.64+0x1], R35 ;  /* 0x000001230c00b986 */ /* 0x0003e2000c101112 */
[----:B------:R-:W-:Y:S05]  /*37d0*/  @P5 BRA `(.L_x_45) ;  /* 0x0000000000045947 */ /* 0x000fea0003800000 */
[----:B------:R3:W5:Y:S02]  /*37e0*/  LDG.E.U8 R7, desc[UR18][R26.64] ;  /* 0x000000121a077981 */ /* 0x000764000c1e1100 */
.L_x_45:
[----:B------:R-:W-:Y:S05]  /*37f0*/  BSYNC B1 ;  /* 0x0000000000017941 */ /* 0x000fea0003800000 */
.L_x_44:
[----:B-----5:R-:W-:Y:S01]  /*3800*/  LOP3.LUT R7, R7, 0xff, RZ, 0xc0, !PT ;  /* 0x000000ff07077812 */ /* 0x020fe200078ec0ff */
[----:B------:R-:W-:Y:S01]  /*3810*/  BSSY B1, `(.L_x_46) ;  /* 0x000000b000017945 */ /* 0x000fe20003800000 */
[----:B------:R-:W-:Y:S02]  /*3820*/  ISETP.LT.OR P3, PT, R29, 0x2, !P1 ;  /* 0x000000021d00780c */ /* 0x000fe40004f61670 */
[----:B------:R-:W-:-:S05]  /*3830*/  F2FP.F16.E4M3.UNPACK_B R7, R7 ;  /* 0x00000007ff07723e */ /* 0x000fca00020006ff */
[----:B------:R-:W-:Y:S01]  /*3840*/  HADD2.F32 R30, -RZ, R7.H0_H0 ;  /* 0x20000007ff1e7230 */ /* 0x000fe20000004100 */
[----:B------:R-:W-:-:S04]  /*3850*/  PRMT R7, RZ, 0x7610, R7 ;  /* 0x00007610ff077816 */ /* 0x000fc80000000007 */
[----:B------:R-:W-:-:S04]  /*3860*/  FMUL R30, R30, R9 ;  /* 0x000000091e1e7220 */ /* 0x000fc80000400000 */
[----:B------:R-:W-:-:S05]  /*3870*/  FFMA R30, R141, R8, R30 ;  /* 0x000000088d1e7223 */ /* 0x000fca000000001e */
[----:B------:R-:W-:-:S05]  /*3880*/  F2FP.SATFINITE.E4M3.F32.PACK_AB_MERGE_C R31, RZ, R30, RZ ;  /* 0x0000001eff1f723e */ /* 0x000fca00048070ff */
[----:B------:R4:W-:Y:S01]  /*3890*/  @!P5 STG.E.U8 desc[UR18][R10.64], R31 ;  /* 0x0000001f0a00d986 */ /* 0x0009e2000c101112 */
[----:B------:R-:W-:Y:S05]  /*38a0*/  @P3 BRA `(.L_x_47) ;  /* 0x0000000000043947 */ /* 0x000fea0003800000 */
[----:B------:R0:W5:Y:S02]  /*38b0*/  LDG.E.U8 R7, desc[UR18][R26.64+0x1] ;  /* 0x000001121a077981 */ /* 0x000164000c1e1100 */
.L_x_47:
[----:B------:R-:W-:Y:S05]  /*38c0*/  BSYNC B1 ;  /* 0x0000000000017941 */ /* 0x000fea0003800000 */
.L_x_46:
[----:B-----5:R-:W-:Y:S01]  /*38d0*/  LOP3.LUT R7, R7, 0xff, RZ, 0xc0, !PT ;  /* 0x000000ff07077812 */ /* 0x020fe200078ec0ff */
[----:B------:R-:W-:Y:S01]  /*38e0*/  BSSY B1, `(.L_x_48) ;  /* 0x000000b000017945 */ /* 0x000fe20003800000 */
[----:B------:R-:W-:Y:S02]  /*38f0*/  ISETP.LT.OR P4, PT, R29, 0x9, !P0 ;  /* 0x000000091d00780c */ /* 0x000fe40004781670 */
[----:B------:R-:W-:-:S05]  /*3900*/  F2FP.F16.E4M3.UNPACK_B R7, R7 ;  /* 0x00000007ff07723e */ /* 0x000fca00020006ff */
[----:B------:R-:W-:-:S05]  /*3910*/  HADD2.F32 R30, -RZ, R7.H0_H0 ;  /* 0x20000007ff1e7230 */ /* 0x000fca0000004100 */
[----:B------:R-:W-:-:S04]  /*3920*/  FMUL R7, R30, R9 ;  /* 0x000000091e077220 */ /* 0x000fc80000400000 */
[----:B------:R-:W-:-:S05]  /*3930*/  FFMA R7, R136, R8, R7 ;  /* 0x0000000888077223 */ /* 0x000fca0000000007 */
[----:B----4-:R-:W-:Y:S02]  /*3940*/  F2FP.SATFINITE.E4M3.F32.PACK_AB_MERGE_C R31, RZ, R7, RZ ;  /* 0x00000007ff1f723e */ /* 0x010fe400048070ff */
[----:B------:R-:W-:-:S03]  /*3950*/  PRMT R7, RZ, 0x7610, R7 ;  /* 0x00007610ff077816 */ /* 0x000fc60000000007 */
[----:B------:R4:W-:Y:S01]  /*3960*/  @!P3 STG.E.U8 desc[UR18][R10.64+0x1], R31 ;  /* 0x0000011f0a00b986 */ /* 0x0009e2000c101112 */
[----:B------:R-:W-:Y:S05]  /*3970*/  @P4 BRA `(.L_x_49) ;  /* 0x0000000000044947 */ /* 0x000fea0003800000 */
[----:B------:R0:W5:Y:S02]  /*3980*/  LDG.E.U8 R7, desc[UR18][R24.64+0x8] ;  /* 0x0000081218077981 */ /* 0x000164000c1e1100 */
.L_x_49:
[----:B------:R-:W-:Y:S05]  /*3990*/  BSYNC B1 ;  /* 0x0000000000017941 */ /* 0x000fea0003800000 */
.L_x_48:
        /* <DEDUP_REMOVED lines=8> */
[----:B----4-:R-:W-:-:S05]  /*3a20*/  F2FP.SATFINITE.E4M3.F32.PACK_AB_MERGE_C R31, RZ, R30, RZ ;  /* 0x0000001eff1f723e */ /* 0x010fca00048070ff */
[----:B------:R4:W-:Y:S01]  /*3a30*/  @!P4 STG.E.U8 desc[UR18][R12.64+0x8], R31 ;  /* 0x0000081f0c00c986 */ /* 0x0009e2000c101112 */
[----:B------:R-:W-:Y:S05]  /*3a40*/  @P3 BRA `(.L_x_51) ;  /* 0x0000000000043947 */ /* 0x000fea0003800000 */
[----:B------:R0:W5:Y:S02]  /*3a50*/  LDG.E.U8 R7, desc[UR18][R24.64+0x9] ;  /* 0x0000091218077981 */ /* 0x000164000c1e1100 */
.L_x_51:
[----:B------:R-:W-:Y:S05]  /*3a60*/  BSYNC B1 ;  /* 0x0000000000017941 */ /* 0x000fea0003800000 */
.L_x_50:
        /* <DEDUP_REMOVED lines=12> */
.L_x_53:
[----:B------:R-:W-:Y:S05]  /*3b30*/  BSYNC B1 ;  /* 0x0000000000017941 */ /* 0x000fea0003800000 */
.L_x_52:
        /* <DEDUP_REMOVED lines=12> */
.L_x_55:
[----:B------:R-:W-:Y:S05]  /*3c00*/  BSYNC B1 ;  /* 0x0000000000017941 */ /* 0x000fea0003800000 */
.L_x_54:
        /* <DEDUP_REMOVED lines=12> */
.L_x_57:
[----:B------:R-:W-:Y:S05]  /*3cd0*/  BSYNC B1 ;  /* 0x0000000000017941 */ /* 0x000fea0003800000 */
.L_x_56:
        /* <DEDUP_REMOVED lines=12> */
.L_x_59:
[----:B------:R-:W-:Y:S05]  /*3da0*/  BSYNC B1 ;  /* 0x0000000000017941 */ /* 0x000fea0003800000 */
.L_x_58:
        /* <DEDUP_REMOVED lines=12> */
.L_x_61:
[----:B------:R-:W-:Y:S05]  /*3e70*/  BSYNC B1 ;  /* 0x0000000000017941 */ /* 0x000fea0003800000 */
.L_x_60:
        /* <DEDUP_REMOVED lines=12> */
.L_x_63:
[----:B------:R-:W-:Y:S05]  /*3f40*/  BSYNC B1 ;  /* 0x0000000000017941 */ /* 0x000fea0003800000 */
.L_x_62:
        /* <DEDUP_REMOVED lines=12> */
.L_x_65:
[----:B------:R-:W-:Y:S05]  /*4010*/  BSYNC B1 ;  /* 0x0000000000017941 */ /* 0x000fea0003800000 */
.L_x_64:
        /* <DEDUP_REMOVED lines=12> */
.L_x_67:
[----:B------:R-:W-:Y:S05]  /*40e0*/  BSYNC B1 ;  /* 0x0000000000017941 */ /* 0x000fea0003800000 */
.L_x_66:
        /* <DEDUP_REMOVED lines=12> */
.L_x_69:
[----:B------:R-:W-:Y:S05]  /*41b0*/  BSYNC B1 ;  /* 0x0000000000017941 */ /* 0x000fea0003800000 */
.L_x_68:
        /* <DEDUP_REMOVED lines=12> */
.L_x_71:
[----:B------:R-:W-:Y:S05]  /*4280*/  BSYNC B1 ;  /* 0x0000000000017941 */ /* 0x000fea0003800000 */
.L_x_70:
        /* <DEDUP_REMOVED lines=12> */
.L_x_73:
[----:B------:R-:W-:Y:S05]  /*4350*/  BSYNC B1 ;  /* 0x0000000000017941 */ /* 0x000fea0003800000 */
.L_x_72:
        /* <DEDUP_REMOVED lines=12> */
.L_x_75:
[----:B------:R-:W-:Y:S05]  /*4420*/  BSYNC B1 ;  /* 0x0000000000017941 */ /* 0x000fea0003800000 */
.L_x_74:
        /* <DEDUP_REMOVED lines=12> */
.L_x_77:
[----:B------:R-:W-:Y:S05]  /*44f0*/  BSYNC B1 ;  /* 0x0000000000017941 */ /* 0x000fea0003800000 */
.L_x_76:
        /* <DEDUP_REMOVED lines=12> */
.L_x_79:
[----:B------:R-:W-:Y:S05]  /*45c0*/  BSYNC B1 ;  /* 0x0000000000017941 */ /* 0x000fea0003800000 */
.L_x_78:
        /* <DEDUP_REMOVED lines=12> */
.L_x_81:
[----:B------:R-:W-:Y:S05]  /*4690*/  BSYNC B1 ;  /* 0x0000000000017941 */ /* 0x000fea0003800000 */
.L_x_80:
        /* <DEDUP_REMOVED lines=12> */
.L_x_83:
[----:B------:R-:W-:Y:S05]  /*4760*/  BSYNC B1 ;  /* 0x0000000000017941 */ /* 0x000fea0003800000 */
.L_x_82:
        /* <DEDUP_REMOVED lines=12> */
.L_x_85:
[----:B------:R-:W-:Y:S05]  /*4830*/  BSYNC B1 ;  /* 0x0000000000017941 */ /* 0x000fea0003800000 */
.L_x_84:
        /* <DEDUP_REMOVED lines=12> */
.L_x_87:
[----:B------:R-:W-:Y:S05]  /*4900*/  BSYNC B1 ;  /* 0x0000000000017941 */ /* 0x000fea0003800000 */
.L_x_86:
        /* <DEDUP_REMOVED lines=12> */
.L_x_89:
[----:B------:R-:W-:Y:S05]  /*49d0*/  BSYNC B1 ;  /* 0x0000000000017941 */ /* 0x000fea0003800000 */
.L_x_88:
        /* <DEDUP_REMOVED lines=12> */
.L_x_91:
[----:B------:R-:W-:Y:S05]  /*4aa0*/  BSYNC B1 ;  /* 0x0000000000017941 */ /* 0x000fea0003800000 */
.L_x_90:
        /* <DEDUP_REMOVED lines=12> */
.L_x_93:
[----:B------:R-:W-:Y:S05]  /*4b70*/  BSYNC B1 ;  /* 0x0000000000017941 */ /* 0x000fea0003800000 */
.L_x_92:
        /* <DEDUP_REMOVED lines=12> */
.L_x_95:
[----:B------:R-:W-:Y:S05]  /*4c40*/  BSYNC B1 ;  /* 0x0000000000017941 */ /* 0x000fea0003800000 */
.L_x_94:
        /* <DEDUP_REMOVED lines=12> */
.L_x_97:
[----:B------:R-:W-:Y:S05]  /*4d10*/  BSYNC B1 ;  /* 0x0000000000017941 */ /* 0x000fea0003800000 */
.L_x_96:
        /* <DEDUP_REMOVED lines=12> */
.L_x_99:
[----:B------:R-:W-:Y:S05]  /*4de0*/  BSYNC B1 ;  /* 0x0000000000017941 */ /* 0x000fea0003800000 */
.L_x_98:
        /* <DEDUP_REMOVED lines=12> */
.L_x_101:
[----:B------:R-:W-:Y:S05]  /*4eb0*/  BSYNC B1 ;  /* 0x0000000000017941 */ /* 0x000fea0003800000 */
.L_x_100:
        /* <DEDUP_REMOVED lines=12> */
.L_x_103:
[----:B------:R-:W-:Y:S05]  /*4f80*/  BSYNC B1 ;  /* 0x0000000000017941 */ /* 0x000fea0003800000 */
.L_x_102:
        /* <DEDUP_REMOVED lines=12> */
.L_x_105:
[----:B------:R-:W-:Y:S05]  /*5050*/  BSYNC B1 ;  /* 0x0000000000017941 */ /* 0x000fea0003800000 */
.L_x_104:
        /* <DEDUP_REMOVED lines=12> */
.L_x_107:
[----:B------:R-:W-:Y:S05]  /*5120*/  BSYNC B1 ;  /* 0x0000000000017941 */ /* 0x000fea0003800000 */
.L_x_106:
        /* <DEDUP_REMOVED lines=12> */
.L_x_109:
[----:B------:R-:W-:Y:S05]  /*51f0*/  BSYNC B1 ;  /* 0x0000000000017941 */ /* 0x000fea0003800000 */
.L_x_108:
        /* <DEDUP_REMOVED lines=12> */
.L_x_111:
[----:B------:R-:W-:Y:S05]  /*52c0*/  BSYNC B1 ;  /* 0x0000000000017941 */ /* 0x000fea0003800000 */
.L_x_110:
        /* <DEDUP_REMOVED lines=12> */
.L_x_113:
[----:B------:R-:W-:Y:S05]  /*5390*/  BSYNC B1 ;  /* 0x0000000000017941 */ /* 0x000fea0003800000 */
.L_x_112:
        /* <DEDUP_REMOVED lines=12> */
.L_x_115:
[----:B------:R-:W-:Y:S05]  /*5460*/  BSYNC B1 ;  /* 0x0000000000017941 */ /* 0x000fea0003800000 */
.L_x_114:
        /* <DEDUP_REMOVED lines=12> */
.L_x_117:
[----:B------:R-:W-:Y:S05]  /*5530*/  BSYNC B1 ;  /* 0x0000000000017941 */ /* 0x000fea0003800000 */
.L_x_116:
        /* <DEDUP_REMOVED lines=12> */
.L_x_119:
[----:B------:R-:W-:Y:S05]  /*5600*/  BSYNC B1 ;  /* 0x0000000000017941 */ /* 0x000fea0003800000 */
.L_x_118:
        /* <DEDUP_REMOVED lines=12> */
.L_x_121:
[----:B------:R-:W-:Y:S05]  /*56d0*/  BSYNC B1 ;  /* 0x0000000000017941 */ /* 0x000fea0003800000 */
.L_x_120:
        /* <DEDUP_REMOVED lines=12> */
.L_x_123:
[----:B------:R-:W-:Y:S05]  /*57a0*/  BSYNC B1 ;  /* 0x0000000000017941 */ /* 0x000fea0003800000 */
.L_x_122:
        /* <DEDUP_REMOVED lines=12> */
.L_x_125:
[----:B------:R-:W-:Y:S05]  /*5870*/  BSYNC B1 ;  /* 0x0000000000017941 */ /* 0x000fea0003800000 */
.L_x_124:
        /* <DEDUP_REMOVED lines=12> */
.L_x_127:
[----:B------:R-:W-:Y:S05]  /*5940*/  BSYNC B1 ;  /* 0x0000000000017941 */ /* 0x000fea0003800000 */
.L_x_126:
        /* <DEDUP_REMOVED lines=12> */
.L_x_129:
[----:B------:R-:W-:Y:S05]  /*5a10*/  BSYNC B1 ;  /* 0x0000000000017941 */ /* 0x000fea0003800000 */
.L_x_128:
        /* <DEDUP_REMOVED lines=12> */
.L_x_131:
[----:B------:R-:W-:Y:S05]  /*5ae0*/  BSYNC B1 ;  /* 0x0000000000017941 */ /* 0x000fea0003800000 */
.L_x_130:
        /* <DEDUP_REMOVED lines=12> */
.L_x_133:
[----:B------:R-:W-:Y:S05]  /*5bb0*/  BSYNC B1 ;  /* 0x0000000000017941 */ /* 0x000fea0003800000 */
.L_x_132:
        /* <DEDUP_REMOVED lines=12> */
.L_x_135:
[----:B------:R-:W-:Y:S05]  /*5c80*/  BSYNC B1 ;  /* 0x0000000000017941 */ /* 0x000fea0003800000 */
.L_x_134:
        /* <DEDUP_REMOVED lines=12> */
.L_x_137:
[----:B------:R-:W-:Y:S05]  /*5d50*/  BSYNC B1 ;  /* 0x0000000000017941 */ /* 0x000fea0003800000 */
.L_x_136:
        /* <DEDUP_REMOVED lines=12> */
.L_x_139:
[----:B------:R-:W-:Y:S05]  /*5e20*/  BSYNC B1 ;  /* 0x0000000000017941 */ /* 0x000fea0003800000 */
.L_x_138:
        /* <DEDUP_REMOVED lines=12> */
.L_x_141:
[----:B------:R-:W-:Y:S05]  /*5ef0*/  BSYNC B1 ;  /* 0x0000000000017941 */ /* 0x000fea0003800000 */
.L_x_140:
        /* <DEDUP_REMOVED lines=12> */
.L_x_143:
[----:B------:R-:W-:Y:S05]  /*5fc0*/  BSYNC B1 ;  /* 0x0000000000017941 */ /* 0x000fea0003800000 */
.L_x_142:
        /* <DEDUP_REMOVED lines=12> */
.L_x_145:
[----:B------:R-:W-:Y:S05]  /*6090*/  BSYNC B1 ;  /* 0x0000000000017941 */ /* 0x000fea0003800000 */
.L_x_144:
        /* <DEDUP_REMOVED lines=12> */
.L_x_147:
[----:B------:R-:W-:Y:S05]  /*6160*/  BSYNC B1 ;  /* 0x0000000000017941 */ /* 0x000fea0003800000 */
.L_x_146:
        /* <DEDUP_REMOVED lines=12> */
.L_x_149:
[----:B------:R-:W-:Y:S05]  /*6230*/  BSYNC B1 ;  /* 0x0000000000017941 */ /* 0x000fea0003800000 */
.L_x_148:
        /* <DEDUP_REMOVED lines=12> */
.L_x_151:
[----:B------:R-:W-:Y:S05]  /*6300*/  BSYNC B1 ;  /* 0x0000000000017941 */ /* 0x000fea0003800000 */
.L_x_150:
        /* <DEDUP_REMOVED lines=12> */
.L_x_153:
[----:B------:R-:W-:Y:S05]  /*63d0*/  BSYNC B1 ;  /* 0x0000000000017941 */ /* 0x000fea0003800000 */
.L_x_152:
        /* <DEDUP_REMOVED lines=12> */
.L_x_155:
[----:B------:R-:W-:Y:S05]  /*64a0*/  BSYNC B1 ;  /* 0x0000000000017941 */ /* 0x000fea0003800000 */
.L_x_154:
        /* <DEDUP_REMOVED lines=12> */
.L_x_157:
[----:B------:R-:W-:Y:S05]  /*6570*/  BSYNC B1 ;  /* 0x0000000000017941 */ /* 0x000fea0003800000 */
.L_x_156:
        /* <DEDUP_REMOVED lines=8> */
[----:B0-----:R-:W-:-:S05]  /*6600*/  F2FP.SATFINITE.E4M3.F32.PACK_AB_MERGE_C R19, RZ, R20, RZ ;  /* 0x00000014ff13723e */ /* 0x001fca00048070ff */
[----:B------:R0:W-:Y:S01]  /*6610*/  @!P4 STG.E.U8 desc[UR18][R10.64+0x70], R19 ;  /* 0x000070130a00c986 */ /* 0x0001e2000c101112 */
[----:B------:R-:W-:Y:S05]  /*6620*/  @P3 BRA `(.L_x_159) ;  /* 0x0000000000043947 */ /* 0x000fea0003800000 */
[----:B------:R0:W5:Y:S02]  /*6630*/  LDG.E.U8 R7, desc[UR18][R26.64+0x71] ;  /* 0x000071121a077981 */ /* 0x000164000c1e1100 */
.L_x_159:
[----:B------:R-:W-:Y:S05]  /*6640*/  BSYNC B1 ;  /* 0x0000000000017941 */ /* 0x000fea0003800000 */
.L_x_158:
[----:B-----5:R-:W-:Y:S01]  /*6650*/  LOP3.LUT R7, R7, 0xff, RZ, 0xc0, !PT ;  /* 0x000000ff07077812 */ /* 0x020fe200078ec0ff */
[----:B------:R-:W-:Y:S01]  /*6660*/  BSSY B1, `(.L_x_160) ;  /* 0x000000b000017945 */ /* 0x000fe20003800000 */
[----:B------:R-:W-:Y:S02]  /*6670*/  ISETP.LT.OR P4, PT, R29, 0x79, !P0 ;  /* 0x000000791d00780c */ /* 0x000fe40004781670 */
[----:B------:R-:W-:-:S05]  /*6680*/  F2FP.F16.E4M3.UNPACK_B R7, R7 ;  /* 0x00000007ff07723e */ /* 0x000fca00020006ff */
[----:B------:R-:W-:-:S05]  /*6690*/  HADD2.F32 R20, -RZ, R7.H0_H0 ;  /* 0x20000007ff147230 */ /* 0x000fca0000004100 */
[----:B------:R-:W-:-:S04]  /*66a0*/  FMUL R7, R20, R9 ;  /* 0x0000000914077220 */ /* 0x000fc80000400000 */
[----:B------:R-:W-:-:S05]  /*66b0*/  FFMA R7, R18, R8, R7 ;  /* 0x0000000812077223 */ /* 0x000fca0000000007 */
[----:B0-----:R-:W-:Y:S02]  /*66c0*/  F2FP.SATFINITE.E4M3.F32.PACK_AB_MERGE_C R19, RZ, R7, RZ ;  /* 0x00000007ff13723e */ /* 0x001fe400048070ff */
[----:B------:R-:W-:-:S03]  /*66d0*/  PRMT R7, RZ, 0x7610, R7 ;  /* 0x00007610ff077816 */ /* 0x000fc60000000007 */
[----:B------:R0:W-:Y:S01]  /*66e0*/  @!P3 STG.E.U8 desc[UR18][R10.64+0x71], R19 ;  /* 0x000071130a00b986 */ /* 0x0001e2000c101112 */
[----:B------:R-:W-:Y:S05]  /*66f0*/  @P4 BRA `(.L_x_161) ;  /* 0x0000000000044947 */ /* 0x000fea0003800000 */
[----:B------:R0:W5:Y:S02]  /*6700*/  LDG.E.U8 R7, desc[UR18][R24.64+0x78] ;  /* 0x0000781218077981 */ /* 0x000164000c1e1100 */
.L_x_161:
[----:B------:R-:W-:Y:S05]  /*6710*/  BSYNC B1 ;  /* 0x0000000000017941 */ /* 0x000fea0003800000 */
.L_x_160:
        /* <DEDUP_REMOVED lines=12> */
.L_x_163:
[----:B------:R-:W-:Y:S05]  /*67e0*/  BSYNC B1 ;  /* 0x0000000000017941 */ /* 0x000fea0003800000 */
.L_x_162:
        /* <DEDUP_REMOVED lines=12> */
.L_x_165:
[----:B------:R-:W-:Y:S05]  /*68b0*/  BSYNC B1 ;  /* 0x0000000000017941 */ /* 0x000fea0003800000 */
.L_x_164:
[----:B-----5:R-:W-:Y:S01]  /*68c0*/  LOP3.LUT R7, R7, 0xff, RZ, 0xc0, !PT ;  /* 0x000000ff07077812 */ /* 0x020fe200078ec0ff */
[----:B------:R-:W-:Y:S01]  /*68d0*/  BSSY B1, `(.L_x_166) ;  /* 0x000000b000017945 */ /* 0x000fe20003800000 */
[----:B------:R-:W-:Y:S02]  /*68e0*/  ISETP.LT.OR P1, PT, R29, 0x7a, !P1 ;  /* 0x0000007a1d00780c */ /* 0x000fe40004f21670 */
[----:B------:R-:W-:-:S05]  /*68f0*/  F2FP.F16.E4M3.UNPACK_B R7, R7 ;  /* 0x00000007ff07723e */ /* 0x000fca00020006ff */
[----:B01----:R-:W-:Y:S01]  /*6900*/  HADD2.F32 R12, -RZ, R7.H0_H0 ;  /* 0x20000007ff0c7230 */ /* 0x003fe20000004100 */
[----:B------:R-:W-:-:S04]  /*6910*/  PRMT R7, RZ, 0x7610, R7 ;  /* 0x00007610ff077816 */ /* 0x000fc80000000007 */
[----:B------:R-:W-:-:S04]  /*6920*/  FMUL R12, R12, R9 ;  /* 0x000000090c0c7220 */ /* 0x000fc80000400000 */
[----:B------:R-:W-:-:S05]  /*6930*/  FFMA R12, R17, R8, R12 ;  /* 0x00000008110c7223 */ /* 0x000fca000000000c */
[----:B------:R-:W-:-:S05]  /*6940*/  F2FP.SATFINITE.E4M3.F32.PACK_AB_MERGE_C R13, RZ, R12, RZ ;  /* 0x0000000cff0d723e */ /* 0x000fca00048070ff */
[----:B------:R0:W-:Y:S01]  /*6950*/  @!P3 STG.E.U8 desc[UR18][R10.64+0x78], R13 ;  /* 0x0000780d0a00b986 */ /* 0x0001e2000c101112 */
[----:B------:R-:W-:Y:S05]  /*6960*/  @P1 BRA `(.L_x_167) ;  /* 0x0000000000041947 */ /* 0x000fea0003800000 */
[----:B------:R1:W5:Y:S02]  /*6970*/  LDG.E.U8 R7, desc[UR18][R26.64+0x79] ;  /* 0x000079121a077981 */ /* 0x000364000c1e1100 */
.L_x_167:
[----:B------:R-:W-:Y:S05]  /*6980*/  BSYNC B1 ;  /* 0x0000000000017941 */ /* 0x000fea0003800000 */
.L_x_166:
[----:B------:R-:W-:Y:S05]  /*6990*/  @P1 BRA `(.L_x_168) ;  /* 0x0000001000281947 */ /* 0x000fea0003800000 */
[----:B-----5:R-:W-:-:S04]  /*69a0*/  LOP3.LUT R7, R7, 0xff, RZ, 0xc0, !PT ;  /* 0x000000ff07077812 */ /* 0x020fc800078ec0ff */
[----:B------:R-:W-:-:S05]  /*69b0*/  F2FP.F16.E4M3.UNPACK_B R7, R7 ;  /* 0x00000007ff07723e */ /* 0x000fca00020006ff */
[----:B------:R-:W-:-:S05]  /*69c0*/  HADD2.F32 R12, -RZ, R7.H0_H0 ;  /* 0x20000007ff0c7230 */ /* 0x000fca0000004100 */
[----:B------:R-:W-:-:S04]  /*69d0*/  FMUL R7, R12, R9 ;  /* 0x000000090c077220 */ /* 0x000fc80000400000 */
[----:B------:R-:W-:-:S05]  /*69e0*/  FFMA R7, R16, R8, R7 ;  /* 0x0000000810077223 */ /* 0x000fca0000000007 */
[----:B------:R-:W-:-:S05]  /*69f0*/  F2FP.SATFINITE.E4M3.F32.PACK_AB_MERGE_C R7, RZ, R7, RZ ;  /* 0x00000007ff07723e */ /* 0x000fca00048070ff */
[----:B------:R0:W-:Y:S01]  /*6a00*/  STG.E.U8 desc[UR18][R10.64+0x79], R7 ;  /* 0x000079070a007986 */ /* 0x0001e2000c101112 */
[----:B------:R-:W-:Y:S05]  /*6a10*/  BRA `(.L_x_168) ;  /* 0x0000001000087947 */ /* 0x000fea0003800000 */
.L_x_39:
[----:B------:R-:W-:Y:S01]  /*6a20*/  ISETP.GE.AND P1, PT, R36, 0x1, PT ;  /* 0x000000012400780c */ /* 0x000fe20003f26270 */
[-C--:B--2---:R-:W-:Y:S01]  /*6a30*/  FMUL R143, R143, R8.reuse ;  /* 0x000000088f8f7220 */ /* 0x084fe20000400000 */
[-C--:B------:R-:W-:Y:S01]  /*6a40*/  FMUL R138, R138, R8.reuse ;  /* 0x000000088a8a7220 */ /* 0x080fe20000400000 */
[----:B------:R-:W-:Y:S01]  /*6a50*/  ISETP.GE.AND P0, PT, R36, 0x9, PT ;  /* 0x000000092400780c */ /* 0x000fe20003f06270 */
[-C--:B------:R-:W-:Y:S01]  /*6a60*/  FMUL R141, R141, R8.reuse ;  /* 0x000000088d8d7220 */ /* 0x080fe20000400000 */
[C---:B------:R-:W-:Y:S01]  /*6a70*/  ISETP.LT.OR P4, PT, R29.reuse, 0x1, !P1 ;  /* 0x000000011d00780c */ /* 0x040fe20004f81670 */
[-C--:B------:R-:W-:Y:S01]  /*6a80*/  FMUL R136, R136, R8.reuse ;  /* 0x0000000888887220 */ /* 0x080fe20000400000 */
[----:B------:R-:W-:Y:S01]  /*6a90*/  ISETP.LT.OR P5, PT, R29, 0x2, !P1 ;  /* 0x000000021d00780c */ /* 0x000fe20004fa1670 */
[-C--:B------:R-:W-:Y:S01]  /*6aa0*/  FMUL R139, R139, R8.reuse ;  /* 0x000000088b8b7220 */ /* 0x080fe20000400000 */
[----:B------:R-:W-:Y:S01]  /*6ab0*/  F2FP.SATFINITE.E4M3.F32.PACK_AB_MERGE_C R143, RZ, R143, RZ ;  /* 0x0000008fff8f723e */ /* 0x000fe200048070ff */
[----:B------:R-:W-:Y:S01]  /*6ac0*/  FMUL R134, R134, R8 ;  /* 0x0000000886867220 */ /* 0x000fe20000400000 */
[----:B------:R-:W-:Y:S01]  /*6ad0*/  F2FP.SATFINITE.E4M3.F32.PACK_AB_MERGE_C R7, RZ, R138, RZ ;  /* 0x0000008aff07723e */ /* 0x000fe200048070ff */
[-C--:B------:R-:W-:Y:S01]  /*6ae0*/  FMUL R137, R137, R8.reuse ;  /* 0x0000000889897220 */ /* 0x080fe20000400000 */
[C---:B------:R-:W-:Y:S01]  /*6af0*/  ISETP.LT.OR P3, PT, R29.reuse, 0x1, !P0 ;  /* 0x000000011d00780c */ /* 0x040fe20004761670 */
[-C--:B------:R-:W-:Y:S01]  /*6b00*/  FMUL R132, R132, R8.reuse ;  /* 0x0000000884847220 */ /* 0x080fe20000400000 */
[----:B------:R-:W-:Y:S01]  /*6b10*/  ISETP.LT.OR P6, PT, R29, 0xa, !P1 ;  /* 0x0000000a1d00780c */ /* 0x000fe20004fc1670 */
[-C--:B------:R-:W-:Y:S01]  /*6b20*/  FMUL R135, R135, R8.reuse ;  /* 0x0000000887877220 */ /* 0x080fe20000400000 */
[----:B------:R-:W-:Y:S01]  /*6b30*/  F2FP.SATFINITE.E4M3.F32.PACK_AB_MERGE_C R141, RZ, R141, RZ ;  /* 0x0000008dff8d723e */ /* 0x000fe200048070ff */
[----:B------:R-:W-:Y:S01]  /*6b40*/  @!P4 STG.E.U8 desc[UR18][R12.64], R143 ;  /* 0x0000008f0c00c986 */ /* 0x000fe2000c101112 */
[C---:B------:R-:W-:Y:S01]  /*6b50*/  ISETP.LT.OR P4, PT, R29.reuse, 0x2, !P0 ;  /* 0x000000021d00780c */ /* 0x040fe20004781670 */
[----:B------:R-:W-:Y:S01]  /*6b60*/  FMUL R130, R130, R8 ;  /* 0x0000000882827220 */ /* 0x000fe20000400000 */
[----:B------:R-:W-:Y:S01]  /*6b70*/  F2FP.SATFINITE.E4M3.F32.PACK_AB_MERGE_C R25, RZ, R136, RZ ;  /* 0x00000088ff19723e */ /* 0x000fe200048070ff */
[----:B------:R0:W-:Y:S01]  /*6b80*/  @!P5 STG.E.U8 desc[UR18][R12.64+0x1], R7 ;  /* 0x000001070c00d986 */ /* 0x0001e2000c101112 */
[----:B------:R-:W-:Y:S01]  /*6b90*/  ISETP.LT.OR P5, PT, R29, 0x9, !P1 ;  /* 0x000000091d00780c */ /* 0x000fe20004fa1670 */
[-C--:B------:R-:W-:Y:S01]  /*6ba0*/  FMUL R133, R133, R8.reuse ;  /* 0x0000000885857220 */ /* 0x080fe20000400000 */
[----:B------:R-:W-:Y:S01]  /*6bb0*/  F2FP.SATFINITE.E4M3.F32.PACK_AB_MERGE_C R139, RZ, R139, RZ ;  /* 0x0000008bff8b723e */ /* 0x000fe200048070ff */
[----:B------:R-:W-:Y:S01]  /*6bc0*/  @!P3 STG.E.U8 desc[UR18][R10.64], R141 ;  /* 0x0000008d0a00b986 */ /* 0x000fe2000c101112 */
[----:B------:R-:W-:Y:S01]  /*6bd0*/  ISETP.LT.OR P3, PT, R29, 0x9, !P0 ;  /* 0x000000091d00780c */ /* 0x000fe20004761670 */
[-C--:B------:R-:W-:Y:S01]  /*6be0*/  FMUL R128, R128, R8.reuse ;  /* 0x0000000880807220 */ /* 0x080fe20000400000 */
[----:B------:R-:W-:Y:S01]  /*6bf0*/  F2FP.SATFINITE.E4M3.F32.PACK_AB_MERGE_C R137, RZ, R137, RZ ;  /* 0x00000089ff89723e */ /* 0x000fe200048070ff */
[-C--:B------:R-:W-:Y:S01]  /*6c00*/  FMUL R131, R131, R8.reuse ;  /* 0x0000000883837220 */ /* 0x080fe20000400000 */
[----:B------:R-:W-:Y:S01]  /*6c10*/  F2FP.SATFINITE.E4M3.F32.PACK_AB_MERGE_C R135, RZ, R135, RZ ;  /* 0x00000087ff87723e */ /* 0x000fe200048070ff */
[----:B------:R1:W-:Y:S01]  /*6c20*/  @!P4 STG.E.U8 desc[UR18][R10.64+0x1], R25 ;  /* 0x000001190a00c986 */ /* 0x0003e2000c101112 */
[C---:B------:R-:W-:Y:S01]  /*6c30*/  ISETP.LT.OR P4, PT, R29.reuse, 0xa, !P0 ;  /* 0x0000000a1d00780c */ /* 0x040fe20004781670 */
[----:B------:R-:W-:Y:S01]  /*6c40*/  FMUL R126, R126, R8 ;  /* 0x000000087e7e7220 */ /* 0x000fe20000400000 */
[----:B0-----:R-:W-:Y:S01]  /*6c50*/  F2FP.SATFINITE.E4M3.F32.PACK_AB_MERGE_C R7, RZ, R134, RZ ;  /* 0x00000086ff07723e */ /* 0x001fe200048070ff */
[----:B------:R-:W-:Y:S01]  /*6c60*/  @!P5 STG.E.U8 desc[UR18][R12.64+0x8], R139 ;  /* 0x0000088b0c00d986 */ /* 0x000fe2000c101112 */
[----:B------:R-:W-:Y:S01]  /*6c70*/  ISETP.LT.OR P5, PT, R29, 0x11, !P1 ;  /* 0x000000111d00780c */ /* 0x000fe20004fa1670 */
[-C--:B------:R-:W-:Y:S01]  /*6c80*/  FMUL R129, R129, R8.reuse ;  /* 0x0000000881817220 */ /* 0x080fe20000400000 */
[----:B------:R-:W-:Y:S01]  /*6c90*/  F2FP.SATFINITE.E4M3.F32.PACK_AB_MERGE_C R133, RZ, R133, RZ ;  /* 0x00000085ff85723e */ /* 0x000fe200048070ff */
[----:B------:R0:W-:Y:S01]  /*6ca0*/  @!P6 STG.E.U8 desc[UR18][R12.64+0x9], R7 ;  /* 0x000009070c00e986 */ /* 0x0001e2000c101112 */
[----:B------:R-:W-:Y:S01]  /*6cb0*/  ISETP.LT.OR P6, PT, R29, 0x12, !P1 ;  /* 0x000000121d00780c */ /* 0x000fe20004fc1670 */
[----:B------:R-:W-:Y:S01]  /*6cc0*/  FMUL R124, R124, R8 ;  /* 0x000000087c7c7220 */ /* 0x000fe20000400000 */
[----:B------:R-:W-:Y:S01]  /*6cd0*/  F2FP.SATFINITE.E4M3.F32.PACK_AB_MERGE_C R131, RZ, R131, RZ ;  /* 0x00000083ff83723e */ /* 0x000fe200048070ff */
[----:B------:R-:W-:Y:S01]  /*6ce0*/  @!P3 STG.E.U8 desc[UR18][R10.64+0x8], R137 ;  /* 0x000008890a00b986 */ /* 0x000fe2000c101112 */
[----:B-1----:R-:W-:Y:S01]  /*6cf0*/  F2FP.SATFINITE.E4M3.F32.PACK_AB_MERGE_C R25, RZ, R132, RZ ;  /* 0x00000084ff19723e */ /* 0x002fe200048070ff */
[-C--:B------:R-:W-:Y:S01]  /*6d00*/  FMUL R127, R127, R8.reuse ;  /* 0x000000087f7f7220 */ /* 0x080fe20000400000 */
[C---:B------:R-:W-:Y:S01]  /*6d10*/  ISETP.LT.OR P3, PT, R29.reuse, 0x11, !P0 ;  /* 0x000000111d00780c */ /* 0x040fe20004761670 */
[-C--:B------:R-:W-:Y:S01]  /*6d20*/  FMUL R122, R122, R8.reuse ;  /* 0x000000087a7a7220 */ /* 0x080fe20000400000 */
[----:B------:R-:W-:Y:S01]  /*6d30*/  F2FP.SATFINITE.E4M3.F32.PACK_AB_MERGE_C R129, RZ, R129, RZ ;  /* 0x00000081ff81723e */ /* 0x000fe200048070ff */
[----:B------:R1:W-:Y:S01]  /*6d40*/  @!P4 STG.E.U8 desc[UR18][R10.64+0x9], R25 ;  /* 0x000009190a00c986 */ /* 0x0003e2000c101112 */
[----:B------:R-:W-:Y:S01]  /*6d50*/  ISETP.LT.OR P4, PT, R29, 0x12, !P0 ;  /* 0x000000121d00780c */ /* 0x000fe20004781670 */
[----:B------:R-:W-:Y:S01]  /*6d60*/  FMUL R125, R125, R8 ;  /* 0x000000087d7d7220 */ /* 0x000fe20000400000 */
[----:B0-----:R-:W-:Y:S01]  /*6d70*/  F2FP.SATFINITE.E4M3.F32.PACK_AB_MERGE_C R7, RZ, R130, RZ ;  /* 0x00000082ff07723e */ /* 0x001fe200048070ff */
[----:B------:R-:W-:Y:S01]  /*6d80*/  @!P5 STG.E.U8 desc[UR18][R12.64+0x10], R135 ;  /* 0x000010870c00d986 */ /* 0x000fe2000c101112 */
[C---:B------:R-:W-:Y:S01]  /*6d90*/  ISETP.LT.OR P5, PT, R29.reuse, 0x19, !P1 ;  /* 0x000000191d00780c */ /* 0x040fe20004fa1670 */
[-C--:B------:R-:W-:Y:S01]  /*6da0*/  FMUL R120, R120, R8.reuse ;  /* 0x0000000878787220 */ /* 0x080fe20000400000 */
[----:B------:R-:W-:Y:S01]  /*6db0*/  F2FP.SATFINITE.E4M3.F32.PACK_AB_MERGE_C R127, RZ, R127, RZ ;  /* 0x0000007fff7f723e */ /* 0x000fe200048070ff */
[----:B------:R0:W-:Y:S01]  /*6dc0*/  @!P6 STG.E.U8 desc[UR18][R12.64+0x11], R7 ;  /* 0x000011070c00e986 */ /* 0x0001e2000c101112 */
[----:B------:R-:W-:Y:S01]  /*6dd0*/  ISETP.LT.OR P6, PT, R29, 0x1a, !P1 ;  /* 0x0000001a1d00780c */ /* 0x000fe20004fc1670 */
[-C--:B------:R-:W-:Y:S01]  /*6de0*/  FMUL R123, R123, R8.reuse ;  /* 0x000000087b7b7220 */ /* 0x080fe20000400000 */
[----:B------:R-:W-:Y:S01]  /*6df0*/  FMUL R118, R118, R8 ;  /* 0x0000000876767220 */ /* 0x000fe20000400000 */
[----:B-1----:R-:W-:Y:S01]  /*6e00*/  F2FP.SATFINITE.E4M3.F32.PACK_AB_MERGE_C R25, RZ, R128, RZ ;  /* 0x00000080ff19723e */ /* 0x002fe200048070ff */
[----:B------:R-:W-:Y:S01]  /*6e10*/  @!P3 STG.E.U8 desc[UR18][R10.64+0x10], R133 ;  /* 0x000010850a00b986 */ /* 0x000fe2000c101112 */
[----:B------:R-:W-:Y:S01]  /*6e20*/  ISETP.LT.OR P3, PT, R29, 0x19, !P0 ;  /* 0x000000191d00780c */ /* 0x000fe20004761670 */
        /* <DEDUP_REMOVED lines=35> */
[----:B------:R-:W-:Y:S01]  /*7060*/  ISETP.LT.OR P3, PT, R29, 0x29, !P0 ;  /* 0x000000291d00780c */ /* 0x000fe20004761670 */
[-C--:B------:R-:W-:Y:S01]  /*7070*/  FMUL R111, R111, R8.reuse ;  /* 0x000000086f6f7220 */ /* 0x080fe20000400000 */
[-C--:B------:R-:W-:Y:S01]  /*7080*/  FMUL R106, R106, R8.reuse ;  /* 0x000000086a6a7220 */ /* 0x080fe20000400000 */
        /* <DEDUP_REMOVED lines=104> */
[----:B------:R-:W-:-:S02]  /*7710*/  ISETP.LT.OR P3, PT, R29, 0x59, !P0 ;  /* 0x000000591d00780c */ /* 0x000fc40004761670 */
[----:B------:R-:W-:Y:S01]  /*7720*/  F2FP.SATFINITE.E4M3.F32.PACK_AB_MERGE_C R21, RZ, R21, RZ ;  /* 0x00000015ff15723e */ /* 0x000fe200048070ff */
[----:B------:R1:W-:Y:S01]  /*7730*/  @!P4 STG.E.U8 desc[UR18][R10.64+0x51], R25 ;  /* 0x000051190a00c986 */ /* 0x0003e2000c101112 */
[C---:B------:R-:W-:Y:S02]  /*7740*/  ISETP.LT.OR P4, PT, R29.reuse, 0x5a, !P0 ;  /* 0x0000005a1d00780c */ /* 0x040fe40004781670 */
[----:B0-----:R-:W-:Y:S01]  /*7750*/  F2FP.SATFINITE.E4M3.F32.PACK_AB_MERGE_C R7, RZ, R94, RZ ;  /* 0x0000005eff07723e */ /* 0x001fe200048070ff */
[----:B------:R-:W-:Y:S01]  /*7760*/  @!P5 STG.E.U8 desc[UR18][R12.64+0x58], R99 ;  /* 0x000058630c00d986 */ /* 0x000fe2000c101112 */
[C---:B------:R-:W-:Y:S02]  /*7770*/  ISETP.LT.OR P5, PT, R29.reuse, 0x61, !P1 ;  /* 0x000000611d00780c */ /* 0x040fe40004fa1670 */
[----:B------:R-:W-:Y:S01]  /*7780*/  F2FP.SATFINITE.E4M3.F32.PACK_AB_MERGE_C R15, RZ, R15, RZ ;  /* 0x0000000fff0f723e */ /* 0x000fe200048070ff */
[----:B------:R0:W-:Y:S01]  /*7790*/  @!P6 STG.E.U8 desc[UR18][R12.64+0x59], R7 ;  /* 0x000059070c00e986 */ /* 0x0001e2000c101112 */
[----:B------:R-:W-:-:S02]  /*77a0*/  ISETP.LT.OR P6, PT, R29, 0x62, !P1 ;  /* 0x000000621d00780c */ /* 0x000fc40004fc1670 */
[----:B------:R-:W-:Y:S01]  /*77b0*/  F2FP.SATFINITE.E4M3.F32.PACK_AB_MERGE_C R17, RZ, R17, RZ ;  /* 0x00000011ff11723e */ /* 0x000fe200048070ff */
[----:B------:R-:W-:Y:S01]  /*77c0*/  @!P3 STG.E.U8 desc[UR18][R10.64+0x58], R97 ;  /* 0x000058610a00b986 */ /* 0x000fe2000c101112 */
[----:B-1----:R-:W-:Y:S02]  /*77d0*/  F2FP.SATFINITE.E4M3.F32.PACK_AB_MERGE_C R25, RZ, R92, RZ ;  /* 0x0000005cff19723e */ /* 0x002fe400048070ff */
[----:B------:R-:W-:-:S03]  /*77e0*/  ISETP.LT.OR P3, PT, R29, 0x61, !P0 ;  /* 0x000000611d00780c */ /* 0x000fc60004761670 */
[----:B------:R1:W-:Y:S01]  /*77f0*/  @!P4 STG.E.U8 desc[UR18][R10.64+0x59], R25 ;  /* 0x000059190a00c986 */ /* 0x0003e2000c101112 */
[C---:B------:R-:W-:Y:S02]  /*7800*/  ISETP.LT.OR P4, PT, R29.reuse, 0x62, !P0 ;  /* 0x000000621d00780c */ /* 0x040fe40004781670 */
[----:B0-----:R-:W-:Y:S01]  /*7810*/  F2FP.SATFINITE.E4M3.F32.PACK_AB_MERGE_C R7, RZ, R90, RZ ;  /* 0x0000005aff07723e */ /* 0x001fe200048070ff */
[----:B------:R-:W-:Y:S01]  /*7820*/  @!P5 STG.E.U8 desc[UR18][R12.64+0x60], R93 ;  /* 0x0000605d0c00d986 */ /* 0x000fe2000c101112 */
[----:B------:R-:W-:-:S03]  /*7830*/  ISETP.LT.OR P5, PT, R29, 0x69, !P1 ;  /* 0x000000691d00780c */ /* 0x000fc60004fa1670 */
[----:B------:R0:W-:Y:S01]  /*7840*/  @!P6 STG.E.U8 desc[UR18][R12.64+0x61], R7 ;  /* 0x000061070c00e986 */ /* 0x0001e2000c101112 */
[C---:B------:R-:W-:Y:S02]  /*7850*/  ISETP.LT.OR P6, PT, R29.reuse, 0x6a, !P1 ;  /* 0x0000006a1d00780c */ /* 0x040fe40004fc1670 */
[----:B-1----:R-:W-:Y:S01]  /*7860*/  F2FP.SATFINITE.E4M3.F32.PACK_AB_MERGE_C R25, RZ, R88, RZ ;  /* 0x00000058ff19723e */ /* 0x002fe200048070ff */
[----:B------:R-:W-:Y:S01]  /*7870*/  @!P3 STG.E.U8 desc[UR18][R10.64+0x60], R95 ;  /* 0x0000605f0a00b986 */ /* 0x000fe2000c101112 */
        /* <DEDUP_REMOVED lines=11> */
[----:B------:R-:W-:Y:S01]  /*7930*/  @!P4 STG.E.U8 desc[UR18][R10.64+0x69], R25 ;  /* 0x000069190a00c986 */ /* 0x000fe2000c101112 */
[C---:B------:R-:W-:Y:S02]  /*7940*/  ISETP.LT.OR P4, PT, R29.reuse, 0x79, !P1 ;  /* 0x000000791d00780c */ /* 0x040fe40004f81670 */
[C---:B------:R-:W-:Y:S01]  /*7950*/  ISETP.LT.OR P1, PT, R29.reuse, 0x7a, !P1 ;  /* 0x0000007a1d00780c */ /* 0x040fe20004f21670 */
[----:B------:R1:W-:Y:S01]  /*7960*/  @!P5 STG.E.U8 desc[UR18][R12.64+0x70], R23 ;  /* 0x000070170c00d986 */ /* 0x0003e2000c101112 */
[C---:B------:R-:W-:Y:S02]  /*7970*/  ISETP.LT.OR P5, PT, R29.reuse, 0x72, !P0 ;  /* 0x000000721d00780c */ /* 0x040fe400047a1670 */
[----:B0-----:R-:W-:Y:S01]  /*7980*/  F2FP.SATFINITE.E4M3.F32.PACK_AB_MERGE_C R7, RZ, R18, RZ ;  /* 0x00000012ff07723e */ /* 0x001fe200048070ff */
[----:B------:R0:W-:Y:S01]  /*7990*/  @!P6 STG.E.U8 desc[UR18][R12.64+0x71], R19 ;  /* 0x000071130c00e986 */ /* 0x0001e2000c101112 */
[C---:B------:R-:W-:Y:S02]  /*79a0*/  ISETP.LT.OR P6, PT, R29.reuse, 0x79, !P0 ;  /* 0x000000791d00780c */ /* 0x040fe400047c1670 */
[----:B------:R-:W-:Y:S01]  /*79b0*/  ISETP.LT.OR P0, PT, R29, 0x7a, !P0 ;  /* 0x0000007a1d00780c */ /* 0x000fe20004701670 */
[----:B------:R2:W-:Y:S01]  /*79c0*/  @!P3 STG.E.U8 desc[UR18][R10.64+0x70], R21 ;  /* 0x000070150a00b986 */ /* 0x0005e2000c101112 */
[----:B-1----:R-:W-:-:S05]  /*79d0*/  F2FP.SATFINITE.E4M3.F32.PACK_AB_MERGE_C R23, RZ, R16, RZ ;  /* 0x00000010ff17723e */ /* 0x002fca00048070ff */
[----:B------:R2:W-:Y:S01]  /*79e0*/  @!P5 STG.E.U8 desc[UR18][R10.64+0x71], R7 ;  /* 0x000071070a00d986 */ /* 0x0005e2000c101112 */
[----:B0-----:R-:W-:-:S03]  /*79f0*/  F2FP.SATFINITE.E4M3.F32.PACK_AB_MERGE_C R19, RZ, R14, RZ ;  /* 0x0000000eff13723e */ /* 0x001fc600048070ff */
[----:B------:R2:W-:Y:S04]  /*7a00*/  @!P4 STG.E.U8 desc[UR18][R12.64+0x78], R15 ;  /* 0x0000780f0c00c986 */ /* 0x0005e8000c101112 */
[----:B------:R2:W-:Y:S04]  /*7a10*/  @!P1 STG.E.U8 desc[UR18][R12.64+0x79], R19 ;  /* 0x000079130c009986 */ /* 0x0005e8000c101112 */
[----:B------:R2:W-:Y:S04]  /*7a20*/  @!P6 STG.E.U8 desc[UR18][R10.64+0x78], R17 ;  /* 0x000078110a00e986 */ /* 0x0005e8000c101112 */
[----:B------:R2:W-:Y:S02]  /*7a30*/  @!P0 STG.E.U8 desc[UR18][R10.64+0x79], R23 ;  /* 0x000079170a008986 */ /* 0x0005e4000c101112 */
.L_x_168:
[----:B------:R-:W-:Y:S05]  /*7a40*/  BSYNC B0 ;  /* 0x0000000000007941 */ /* 0x000fea0003800000 */
.L_x_38:
[----:B------:R-:W-:Y:S01]  /*7a50*/  ULDC UR6, c[0x0][0xc] ;  /* 0x0000030000067ab9 */ /* 0x000fe20000000800 */
[----:B------:R-:W-:Y:S01]  /*7a60*/  ULDC UR7, c[0x0][0x10] ;  /* 0x0000040000077ab9 */ /* 0x000fe20000000800 */
[----:B0-2--5:R-:W0:Y:S01]  /*7a70*/  LDC R7, c[0x0][0x14] ;  /* 0x00000500ff077b82 */ /* 0x025e220000000800 */
[----:B------:R-:W-:Y:S01]  /*7a80*/  UIMAD.WIDE.U32 UR6, UR6, UR7, URZ ;  /* 0x00000007060672a5 */ /* 0x000fe2000f8e003f */
[----:B----4-:R-:W-:Y:S01]  /*7a90*/  PRMT R10, RZ, 0x7610, R10 ;  /* 0x00007610ff0a7816 */ /* 0x010fe2000000000a */
[----:B------:R-:W-:-:S04]  /*7aa0*/  IMAD.MOV.U32 R11, RZ, RZ, -0x1 ;  /* 0xffffffffff0b7424 */ /* 0x000fc800078e00ff */
[----:B0-----:R-:W-:-:S04]  /*7ab0*/  IMAD.WIDE.U32 R2, R7, UR6, R2 ;  /* 0x0000000607027c25 */ /* 0x001fc8000f8e0002 */
[----:B------:R-:W-:Y:S01]  /*7ac0*/  IMAD R7, R7, UR7, RZ ;  /* 0x0000000707077c24 */ /* 0x000fe2000f8e02ff */
[----:B------:R-:W-:Y:S02]  /*7ad0*/  ULDC.64 UR6, c[0x0][0x650] ;  /* 0x0001940000067ab9 */ /* 0x000fe40000000a00 */
[----:B------:R-:W-:Y:S01]  /*7ae0*/  ISETP.GE.U32.AND P0, PT, R2, UR6, PT ;  /* 0x0000000602007c0c */ /* 0x000fe2000bf06070 */
[----:B------:R-:W-:Y:S02]  /*7af0*/  IMAD.IADD R3, R3, 0x1, R7 ;  /* 0x0000000103037824 */ /* 0x000fe400078e0207 */
[----:B------:R-:W-:-:S03]  /*7b00*/  IMAD.MOV.U32 R7, RZ, RZ, -0x1 ;  /* 0xffffffffff077424 */ /* 0x000fc600078e00ff */
[----:B------:R-:W-:-:S13]  /*7b10*/  ISETP.GE.U32.AND.EX P0, PT, R3, UR7, PT, P0 ;  /* 0x0000000703007c0c */ /* 0x000fda000bf06100 */
[----:B------:R-:W-:Y:S05]  /*7b20*/  @P0 BRA `(.L_x_169) ;  /* 0x0000000400600947 */ /* 0x000fea0003800000 */
[----:B------:R-:W0:Y:S01]  /*7b30*/  S2R R22, SR_CTAID.X ;  /* 0x0000000000167919 */ /* 0x000e220000002500 */
[----:B------:R-:W2:Y:S01]  /*7b40*/  LDC.64 R16, c[0x0][0x628] ;  /* 0x00018a00ff107b82 */ /* 0x000ea20000000a00 */
[----:B------:R-:W-:Y:S01]  /*7b50*/  ULDC UR6, c[0x0][0x150] ;  /* 0x0000540000067ab9 */ /* 0x000fe20000000800 */
[----:B------:R-:W-:Y:S01]  /*7b60*/  IMAD.MOV.U32 R14, RZ, RZ, R2 ;  /* 0x000000ffff0e7224 */ /* 0x000fe200078e0002 */
[----:B------:R-:W4:Y:S01]  /*7b70*/  S2R R24, SR_CTAID.Y ;  /* 0x0000000000187919 */ /* 0x000f220000002600 */
[----:B------:R-:W-:-:S04]  /*7b80*/  IMAD.MOV.U32 R15, RZ, RZ, R3 ;  /* 0x000000ffff0f7224 */ /* 0x000fc800078e0003 */
[----:B------:R-:W1:Y:S08]  /*7b90*/  LDC R25, c[0x0][0x144] ;  /* 0x00005100ff197b82 */ /* 0x000e700000000800 */
[----:B------:R-:W1:Y:S08]  /*7ba0*/  LDC R18, c[0x0][0x630] ;  /* 0x00018c00ff127b82 */ /* 0x000e700000000800 */
[----:B------:R-:W1:Y:S01]  /*7bb0*/  LDC.64 R20, c[0x0][0x620] ;  /* 0x00018800ff147b82 */ /* 0x000e620000000a00 */
[----:B--2---:R-:W-:-:S04]  /*7bc0*/  ISETP.NE.U32.AND P0, PT, R16, RZ, PT ;  /* 0x000000ff1000720c */ /* 0x004fc80003f05070 */
[----:B------:R-:W-:Y:S02]  /*7bd0*/  ISETP.NE.AND.EX P0, PT, R17, RZ, PT, P0 ;  /* 0x000000ff1100720c */ /* 0x000fe40003f05300 */
[----:B0-----:R-:W-:-:S05]  /*7be0*/  I2FP.F32.U32 R7, R22 ;  /* 0x0000001600077245 */ /* 0x001fca0000201000 */
[----:B------:R-:W-:-:S04]  /*7bf0*/  FMUL R7, R7, UR6 ;  /* 0x0000000607077c20 */ /* 0x000fc80008400000 */
[----:B------:R0:W2:Y:S02]  /*7c00*/  F2I.U32.TRUNC.NTZ R23, R7 ;  /* 0x0000000700177305 */ /* 0x0000a4000020f000 */
[----:B----4-:R-:W-:Y:S05]  /*7c10*/  @!P0 BRA `(.L_x_170) ;  /* 0x0000000000288947 */ /* 0x010fea0003800000 */
[----:B0-----:R-:W0:Y:S02]  /*7c20*/  LDC R7, c[0x0][0x634] ;  /* 0x00018d00ff077b82 */ /* 0x001e240000000800 */
        /* <DEDUP_REMOVED lines=9> */
.L_x_170:
[-CC-:B-1----:R-:W-:Y:S01]  /*7cc0*/  SHF.R.U64 R19, R14, R18.reuse, R15.reuse ;  /* 0x000000120e137219 */ /* 0x182fe2000000120f */
[----:B------:R-:W1:Y:S01]  /*7cd0*/  LDC.64 R30, c[0x0][0x640] ;  /* 0x00019000ff1e7b82 */ /* 0x000e620000000a00 */
[----:B0-----:R-:W-:Y:S01]  /*7ce0*/  SHF.R.U32.HI R7, RZ, R18, R15 ;  /* 0x00000012ff077219 */ /* 0x001fe2000001160f */
[----:B--2---:R-:W-:Y:S01]  /*7cf0*/  IMAD.MOV R23, RZ, RZ, -R23 ;  /* 0x000000ffff177224 */ /* 0x004fe200078e0a17 */
[----:B------:R-:W-:Y:S01]  /*7d00*/  IADD3 R13, P0, RZ, -R19, RZ ;  /* 0x80000013ff0d7210 */ /* 0x000fe20007f1e0ff */
[----:B------:R-:W-:Y:S02]  /*7d10*/  ULDC UR6, c[0x0][0x154] ;  /* 0x0000550000067ab9 */ /* 0x000fe40000000800 */
[----:B------:R-:W-:Y:S02]  /*7d20*/  IMAD R25, R25, R23, R22 ;  /* 0x0000001719197224 */ /* 0x000fe400078e0216 */
[----:B------:R-:W0:Y:S01]  /*7d30*/  LDC R14, c[0x0][0x618] ;  /* 0x00018600ff0e7b82 */ /* 0x000e220000000800 */
[----:B------:R-:W-:-:S02]  /*7d40*/  IMAD.X R7, RZ, RZ, ~R7, P0 ;  /* 0x000000ffff077224 */ /* 0x000fc400000e0e07 */
[----:B------:R-:W-:-:S04]  /*7d50*/  IMAD.WIDE.U32 R10, R13, R20, R2 ;  /* 0x000000140d0a7225 */ /* 0x000fc800078e0002 */
[----:B------:R-:W-:Y:S01]  /*7d60*/  IMAD R12, R7, R20, RZ ;  /* 0x00000014070c7224 */ /* 0x000fe200078e02ff */
[----:B---3--:R-:W2:Y:S03]  /*7d70*/  LDC R26, c[0x0][0x608] ;  /* 0x00018200ff1a7b82 */ /* 0x008ea60000000800 */
[----:B------:R-:W-:Y:S02]  /*7d80*/  IMAD R7, R13, R21, R12 ;  /* 0x000000150d077224 */ /* 0x000fe400078e020c */
[----:B------:R-:W-:Y:S02]  /*7d90*/  IMAD.MOV.U32 R13, RZ, RZ, 0x1 ;  /* 0x00000001ff0d7424 */ /* 0x000fe400078e00ff */
[----:B------:R-:W-:Y:S01]  /*7da0*/  IMAD.IADD R7, R11, 0x1, R7 ;  /* 0x000000010b077824 */ /* 0x000fe200078e0207 */
[----:B------:R-:W3:Y:S01]  /*7db0*/  LDC R28, c[0x0][0x658] ;  /* 0x00019600ff1c7b82 */ /* 0x000ee20000000800 */
[----:B------:R-:W-:-:S02]  /*7dc0*/  I2FP.F32.U32 R11, R24 ;  /* 0x00000018000b7245 */ /* 0x000fc40000201000 */
[----:B-1----:R-:W-:-:S03]  /*7dd0*/  ISETP.NE.U32.AND P0, PT, R30, RZ, PT ;  /* 0x000000ff1e00720c */ /* 0x002fc60003f05070 */
[----:B------:R-:W-:Y:S01]  /*7de0*/  FMUL R12, R11, UR6 ;  /* 0x000000060b0c7c20 */ /* 0x000fe20008400000 */
[----:B------:R-:W-:Y:S01]  /*7df0*/  ISETP.NE.AND.EX P0, PT, R31, RZ, PT, P0 ;  /* 0x000000ff1f00720c */ /* 0x000fe20003f05300 */
[----:B------:R-:W1:Y:S01]  /*7e00*/  LDC R23, c[0x0][0x148] ;  /* 0x00005200ff177b82 */ /* 0x000e620000000800 */
[-CC-:B0-----:R-:W-:Y:S01]  /*7e10*/  SHF.R.U64 R18, R10, R14.reuse, R7.reuse ;  /* 0x0000000e0a127219 */ /* 0x181fe20000001207 */
[----:B------:R0:W4:Y:S01]  /*7e20*/  F2I.U32.TRUNC.NTZ R20, R12 ;  /* 0x0000000c00147305 */ /* 0x000122000020f000 */
[----:B------:R-:W-:Y:S01]  /*7e30*/  SHF.R.U32.HI R7, RZ, R14, R7 ;  /* 0x0000000eff077219 */ /* 0x000fe20000011607 */
[----:B------:R-:W-:-:S04]  /*7e40*/  IMAD.MOV.U32 R11, RZ, RZ, -0x1 ;  /* 0xffffffffff0b7424 */ /* 0x000fc800078e00ff */
[----:B------:R-:W0:Y:S01]  /*7e50*/  LDC R22, c[0x0][0x600] ;  /* 0x00018000ff167b82 */ /* 0x000e220000000800 */
[-CC-:B--2---:R-:W-:Y:S02]  /*7e60*/  SHF.R.U64 R16, R18, R26.reuse, R7.reuse ;  /* 0x0000001a12107219 */ /* 0x184fe40000001207 */
[----:B------:R-:W-:-:S05]  /*7e70*/  SHF.R.U32.HI R7, RZ, R26, R7 ;  /* 0x0000001aff077219 */ /* 0x000fca0000011607 */
[----:B------:R-:W2:Y:S01]  /*7e80*/  LDC R29, c[0x0][0x648] ;  /* 0x00019200ff1d7b82 */ /* 0x000ea20000000800 */
[-C--:B---3--:R-:W-:Y:S02]  /*7e90*/  SHF.L.U32 R10, R11, R28.reuse, RZ ;  /* 0x0000001c0b0a7219 */ /* 0x088fe400000006ff */
[--C-:B------:R-:W-:Y:S02]  /*7ea0*/  SHF.R.U64 R21, R16, R28, R7.reuse ;  /* 0x0000001c10157219 */ /* 0x100fe40000001207 */
[----:B------:R-:W-:Y:S02]  /*7eb0*/  LOP3.LUT R27, RZ, R10, RZ, 0x33, !PT ;  /* 0x0000000aff1b7212 */ /* 0x000fe400078e33ff */
[-C--:B------:R-:W-:Y:S01]  /*7ec0*/  SHF.R.U32.HI R11, RZ, R28.reuse, R7 ;  /* 0x0000001cff0b7219 */ /* 0x080fe20000011607 */
[----:B------:R-:W3:Y:S01]  /*7ed0*/  LDC R32, c[0x0][0x638] ;  /* 0x00018e00ff207b82 */ /* 0x000ee20000000800 */
[----:B------:R-:W-:Y:S01]  /*7ee0*/  SHF.L.U32 R26, R13, R28, RZ ;  /* 0x0000001c0d1a7219 */ /* 0x000fe200000006ff */
[----:B------:R-:W-:-:S06]  /*7ef0*/  IMAD.MOV.U32 R10, RZ, RZ, R21 ;  /* 0x000000ffff0a7224 */ /* 0x000fcc00078e0015 */
[----:B------:R-:W0:Y:S01]  /*7f00*/  LDC R33, c[0x0][0x610] ;  /* 0x00018400ff217b82 */ /* 0x000e220000000800 */
[----:B----4-:R-:W-:Y:S05]  /*7f10*/  @!P0 BRA `(.L_x_171) ;  /* 0x0000000000288947 */ /* 0x010fea0003800000 */
[----:B------:R-:W4:Y:S02]  /*7f20*/  LDC R10, c[0x0][0x64c] ;  /* 0x00019300ff0a7b82 */ /* 0x000f240000000800 */
[----:B----4-:R-:W-:-:S05]  /*7f30*/  IADD3 R7, P0, R21, R10, RZ ;  /* 0x0000000a15077210 */ /* 0x010fca0007f1e0ff */
[----:B------:R-:W-:-:S04]  /*7f40*/  IMAD.X R17, RZ, RZ, R11, P0 ;  /* 0x000000ffff117224 */ /* 0x000fc800000e060b */
[----:B------:R-:W-:-:S04]  /*7f50*/  IMAD.WIDE.U32 R10, R17, R30, RZ ;  /* 0x0000001e110a7225 */ /* 0x000fc800078e00ff */
[----:B0-----:R-:W-:-:S04]  /*7f60*/  IMAD.WIDE.U32 R12, P0, R7, R31, R10 ;  /* 0x0000001f070c7225 */ /* 0x001fc8000780000a */
[----:B------:R-:W-:-:S04]  /*7f70*/  IMAD.WIDE.U32 R10, R7, R30, RZ ;  /* 0x0000001e070a7225 */ /* 0x000fc800078e00ff */
[----:B------:R-:W-:Y:S01]  /*7f80*/  IMAD.X R15, RZ, RZ, RZ, P0 ;  /* 0x000000ffff0f7224 */ /* 0x000fe200000e06ff */
[----:B------:R-:W-:Y:S01]  /*7f90*/  IADD3 RZ, P0, R11, R12, RZ ;  /* 0x0000000c0bff7210 */ /* 0x000fe20007f1e0ff */
[----:B------:R-:W-:-:S04]  /*7fa0*/  IMAD.MOV.U32 R14, RZ, RZ, R13 ;  /* 0x000000ffff0e7224 */ /* 0x000fc800078e000d */
[----:B------:R-:W-:-:S08]  /*7fb0*/  IMAD.WIDE.U32.X R10, R17, R31, R14, P0 ;  /* 0x0000001f110a7225 */ /* 0x000fd000000e040e */
.L_x_171:
[----:B--2---:R-:W-:Y:S01]  /*7fc0*/  SHF.R.U64 R7, R10, R29, R11 ;  /* 0x0000001d0a077219 */ /* 0x004fe2000000120b */
[----:B0-----:R-:W-:Y:S01]  /*7fd0*/  VIADD R11, R22, 0xffffffff ;  /* 0xffffffff160b7836 */ /* 0x001fe20000000000 */
[----:B------:R-:W-:Y:S01]  /*7fe0*/  LOP3.LUT R28, R16, R27, RZ, 0xc0, !PT ;  /* 0x0000001b101c7212 */ /* 0x000fe200078ec0ff */
[----:B------:R-:W-:Y:S02]  /*7ff0*/  IMAD.MOV R20, RZ, RZ, -R20 ;  /* 0x000000ffff147224 */ /* 0x000fe400078e0a14 */
[----:B------:R-:W-:Y:S01]  /*8000*/  IMAD.MOV R10, RZ, RZ, -R7 ;  /* 0x000000ffff0a7224 */ /* 0x000fe200078e0a07 */
[----:B------:R-:W-:Y:S01]  /*8010*/  LOP3.LUT R18, R18, R11, RZ, 0xc0, !PT ;  /* 0x0000000b12127212 */ /* 0x000fe200078ec0ff */
[----:B------:R-:W-:Y:S02]  /*8020*/  IMAD R28, R26, R7, R28 ;  /* 0x000000071a1c7224 */ /* 0x000fe400078e021c */
[----:B-1----:R-:W-:Y:S02]  /*8030*/  @P2 IMAD R25, R23, R20, R24 ;  /* 0x0000001417192224 */ /* 0x002fe400078e0218 */
[----:B---3--:R-:W-:-:S02]  /*8040*/  IMAD R7, R10, R32, R21 ;  /* 0x000000200a077224 */ /* 0x008fc400078e0215 */
[----:B------:R-:W-:Y:S02]  /*8050*/  IMAD R28, R28, R33, R25 ;  /* 0x000000211c1c7224 */ /* 0x000fe400078e0219 */
[----:B------:R-:W-:Y:S02]  /*8060*/  IMAD R7, R7, R22, R18 ;  /* 0x0000001607077224 */ /* 0x000fe400078e0212 */
[----:B------:R-:W-:-:S03]  /*8070*/  IMAD.MOV.U32 R10, RZ, RZ, 0x1 ;  /* 0x00000001ff0a7424 */ /* 0x000fc600078e00ff */
[----:B------:R-:W-:Y:S02]  /*8080*/  SEL R11, R7, R28, !P2 ;  /* 0x0000001c070b7207 */ /* 0x000fe40005000000 */
[----:B------:R-:W-:Y:S01]  /*8090*/  SEL R28, R28, R7, !P2 ;  /* 0x000000071c1c7207 */ /* 0x000fe20005000000 */
[----:B------:R-:W-:-:S07]  /*80a0*/  IMAD.MOV.U32 R7, RZ, RZ, R19 ;  /* 0x000000ffff077224 */ /* 0x000fce00078e0013 */
.L_x_169:
[----:B------:R-:W-:Y:S01]  /*80b0*/  LOP3.LUT P0, RZ, R10, 0xff, RZ, 0xc0, !PT ;  /* 0x000000ff0aff7812 */ /* 0x000fe2000780c0ff */
[----:B------:R-:W-:-:S12]  /*80c0*/  IMAD.MOV.U32 R10, RZ, RZ, R28 ;  /* 0x000000ffff0a7224 */ /* 0x000fd800078e001c */
[----:B------:R-:W-:Y:S05]  /*80d0*/  @P0 BRA `(.L_x_172) ;  /* 0xffffff9400100947 */ /* 0x000fea000383ffff */
[----:B------:R-:W-:Y:S05]  /*80e0*/  EXIT ;  /* 0x000000000000794d */ /* 0x000fea0003800000 */
.L_x_8:
        /* <DEDUP_REMOVED lines=26> */
.L_x_174:
[----:B------:R-:W0:Y:S01]  /*8290*/  LDC.64 R28, c[0x0][0x640] ;  /* 0x00019000ff1c7b82 */ /* 0x000e220000000a00 */
[-CC-:B------:R-:W-:Y:S01]  /*82a0*/  SHF.R.U64 R21, R16, R6.reuse, R17.reuse ;  /* 0x0000000610157219 */ /* 0x180fe20000001211 */
[----:B------:R-:W-:Y:S01]  /*82b0*/  IMAD.MOV.U32 R31, RZ, RZ, 0x1 ;  /* 0x00000001ff1f7424 */ /* 0x000fe200078e00ff */
[----:B------:R-:W-:Y:S02]  /*82c0*/  SHF.R.U32.HI R5, RZ, R6, R17 ;  /* 0x00000006ff057219 */ /* 0x000fe40000011611 */
        /* <DEDUP_REMOVED lines=9> */
[----:B0-----:R-:W-:Y:S01]  /*8360*/  ISETP.NE.U32.AND P0, PT, R28, RZ, PT ;  /* 0x000000ff1c00720c */ /* 0x001fe20003f05070 */
[----:B------:R-:W-:-:S03]  /*8370*/  IMAD.MOV.U32 R11, RZ, RZ, -0x1 ;  /* 0xffffffffff0b7424 */ /* 0x000fc600078e00ff */
[----:B------:R-:W-:Y:S02]  /*8380*/  ISETP.NE.AND.EX P0, PT, R29, RZ, PT, P0 ;  /* 0x000000ff1d00720c */ /* 0x000fe40003f05300 */
[----:B------:R-:W0:Y:S01]  /*8390*/  LDC R24, c[0x0][0x600] ;  /* 0x00018000ff187b82 */ /* 0x000e220000000800 */
[-CC-:B-1----:R-:W-:Y:S02]  /*83a0*/  SHF.R.U64 R18, R10, R14.reuse, R5.reuse ;  /* 0x0000000e0a127219 */ /* 0x182fe40000001205 */
[----:B------:R-:W-:-:S05]  /*83b0*/  SHF.R.U32.HI R5, RZ, R14, R5 ;  /* 0x0000000eff057219 */ /* 0x000fca0000011605 */
        /* <DEDUP_REMOVED lines=21> */
.L_x_175:
[----:B-1----:R-:W-:Y:S01]  /*8510*/  SHF.R.U64 R6, R10, R25, R11 ;  /* 0x000000190a067219 */ /* 0x002fe2000000120b */
[----:B0-----:R-:W-:Y:S01]  /*8520*/  VIADD R11, R24, 0xffffffff ;  /* 0xffffffff180b7836 */ /* 0x001fe20000000000 */
[----:B------:R-:W-:Y:S01]  /*8530*/  SHF.L.U32 R9, R31, R26, RZ ;  /* 0x0000001a1f097219 */ /* 0x000fe200000006ff */
[----:B------:R-:W-:Y:S01]  /*8540*/  @P2 IMAD R12, R13, R20, R8 ;  /* 0x000000140d0c2224 */ /* 0x000fe200078e0208 */
[----:B------:R-:W-:Y:S01]  /*8550*/  LOP3.LUT R5, R22, R33, RZ, 0xc0, !PT ;  /* 0x0000002116057212 */ /* 0x000fe200078ec0ff */
[----:B------:R-:W-:Y:S01]  /*8560*/  IMAD.MOV R10, RZ, RZ, -R6 ;  /* 0x000000ffff0a7224 */ /* 0x000fe200078e0a06 */
[----:B------:R-:W-:Y:S01]  /*8570*/  LOP3.LUT R18, R18, R11, RZ, 0xc0, !PT ;  /* 0x0000000b12127212 */ /* 0x000fe200078ec0ff */
[----:B------:R-:W-:Y:S02]  /*8580*/  IMAD.MOV.U32 R8, RZ, RZ, 0x1 ;  /* 0x00000001ff087424 */ /* 0x000fe400078e00ff */
[----:B------:R-:W-:Y:S02]  /*8590*/  IMAD R9, R9, R6, R5 ;  /* 0x0000000609097224 */ /* 0x000fe400078e0205 */
[----:B--2---:R-:W-:-:S02]  /*85a0*/  IMAD R5, R10, R27, R23 ;  /* 0x0000001b0a057224 */ /* 0x004fc400078e0217 */
[----:B---3--:R-:W-:Y:S02]  /*85b0*/  IMAD R6, R9, R30, R12 ;  /* 0x0000001e09067224 */ /* 0x008fe400078e020c */
[----:B------:R-:W-:Y:S01]  /*85c0*/  IMAD R9, R5, R24, R18 ;  /* 0x0000001805097224 */ /* 0x000fe200078e0212 */
[----:B------:R-:W-:Y:S01]  /*85d0*/  PRMT R5, R8, 0x7610, R5 ;  /* 0x0000761008057816 */ /* 0x000fe20000000005 */
[----:B------:R-:W-:-:S03]  /*85e0*/  IMAD.MOV.U32 R16, RZ, RZ, R21 ;  /* 0x000000ffff107224 */ /* 0x000fc600078e0015 */
[----:B------:R-:W-:Y:S02]  /*85f0*/  SEL R17, R9, R6, !P2 ;  /* 0x0000000609117207 */ /* 0x000fe40005000000 */
[----:B------:R-:W-:-:S07]  /*8600*/  SEL R6, R6, R9, !P2 ;  /* 0x0000000906067207 */ /* 0x000fce0005000000 */
.L_x_173:
[----:B------:R-:W-:-:S08]  /*8610*/  NOP ;  /* 0x0000000000007918 */ /* 0x000fd00000000000 */
[----:B------:R-:W0:-:S00]  /*8620*/  USETMAXREG.DEALLOC.CTAPOOL 0x28 ;  /* 0x00000028000079c8 */ /* 0x000e0000080e0500 */
[----:B0-----:R-:W-:-:S13]  /*8630*/  ISETP.NE.AND P0, PT, R7, RZ, PT ;  /* 0x000000ff0700720c */ /* 0x001fda0003f05270 */
[----:B------:R-:W-:Y:S05]  /*8640*/  @P0 EXIT ;  /* 0x000000000000094d */ /* 0x000fea0003800000 */
[----:B------:R-:W-:Y:S01]  /*8650*/  LOP3.LUT P0, RZ, R5, 0xff, RZ, 0xc0, !PT ;  /* 0x000000ff05ff7812 */ /* 0x000fe2000780c0ff */
[----:B------:R-:W-:Y:S02]  /*8660*/  IMAD.MOV.U32 R11, RZ, RZ, 0x1 ;  /* 0x00000001ff0b7424 */ /* 0x000fe400078e00ff */
[----:B------:R-:W-:-:S10]  /*8670*/  IMAD.MOV.U32 R5, RZ, RZ, RZ ;  /* 0x000000ffff057224 */ /* 0x000fd400078e00ff */
[----:B------:R-:W-:Y:S05]  /*8680*/  @!P0 BRA `(.L_x_176) ;  /* 0x0000000c00848947 */ /* 0x000fea0003800000 */
[----:B------:R-:W0:Y:S01]  /*8690*/  LDC R5, c[0x0][0x28c] ;  /* 0x0000a300ff057b82 */ /* 0x000e220000000800 */
[----:B------:R-:W-:Y:S01]  /*86a0*/  UMOV UR17, 0x1 ;  /* 0x0000000100117882 */ /* 0x000fe20000000000 */
[----:B------:R-:W-:Y:S01]  /*86b0*/  ULDC UR9, c[0x0][0xc] ;  /* 0x0000030000097ab9 */ /* 0x000fe20000000800 */
[----:B------:R-:W-:Y:S01]  /*86c0*/  ULDC UR15, c[0x0][0x10] ;  /* 0x00000400000f7ab9 */ /* 0x000fe20000000800 */
[----:B------:R-:W-:Y:S01]  /*86d0*/  ULDC UR5, c[0x0][0x658] ;  /* 0x0001960000057ab9 */ /* 0x000fe20000000800 */
[----:B------:R-:W-:Y:S01]  /*86e0*/  UMOV UR7, 0xffffffff ;  /* 0xffffffff00077882 */ /* 0x000fe20000000000 */
[----:B------:R-:W-:Y:S01]  /*86f0*/  BSSY B0, `(.L_x_176) ;  /* 0x00000da000007945 */ /* 0x000fe20003800000 */
[----:B------:R-:W-:Y:S01]  /*8700*/  USHF.L.U32 UR7, UR7, UR5, URZ ;  /* 0x0000000507077299 */ /* 0x000fe2000800063f */
[----:B------:R-:W1:Y:S01]  /*8710*/  S2UR UR8, SR_CgaCtaId ;  /* 0x00000000000879c3 */ /* 0x000e620000008800 */
[----:B------:R-:W-:Y:S01]  /*8720*/  IMAD.MOV.U32 R14, RZ, RZ, 0x1 ;  /* 0x00000001ff0e7424 */ /* 0x000fe200078e00ff */
[----:B------:R-:W-:Y:S01]  /*8730*/  LOP3.LUT R15, R4, 0x2, RZ, 0xfc, !PT ;  /* 0x00000002040f7812 */ /* 0x000fe200078efcff */
[----:B------:R-:W-:Y:S01]  /*8740*/  IMAD.MOV.U32 R11, RZ, RZ, 0x1 ;  /* 0x00000001ff0b7424 */ /* 0x000fe200078e00ff */
[----:B------:R-:W-:Y:S01]  /*8750*/  ULDC UR4, c[0x0][0x600] ;  /* 0x0001800000047ab9 */ /* 0x000fe20000000800 */
[----:B------:R-:W-:Y:S01]  /*8760*/  UMOV UR16, 0x1111 ;  /* 0x0000111100107882 */ /* 0x000fe20000000000 */
[----:B------:R-:W-:-:S02]  /*8770*/  UIADD3 UR4, UR4, -0x1, URZ ;  /* 0xffffffff04047890 */ /* 0x000fc4000fffe03f */
[----:B------:R-:W-:Y:S02]  /*8780*/  USHF.L.U32 UR5, UR17, UR5, URZ ;  /* 0x0000000511057299 */ /* 0x000fe4000800063f */
[----:B------:R-:W-:Y:S01]  /*8790*/  ULOP3.LUT UR7, URZ, UR7, URZ, 0x33, !UPT ;  /* 0x000000073f077292 */ /* 0x000fe2000f8e333f */
[----:B------:R-:W-:Y:S01]  /*87a0*/  ULDC.64 UR30, c[0x0][0x198] ;  /* 0x00006600001e7ab9 */ /* 0x000fe20000000a00 */
[----:B0-----:R-:W-:-:S05]  /*87b0*/  VIADD R5, R5, 0x1f ;  /* 0x0000001f05057836 */ /* 0x001fca0000000000 */
[----:B------:R-:W-:Y:S01]  /*87c0*/  SHF.R.S32.HI R8, RZ, 0x1f, R5 ;  /* 0x0000001fff087819 */ /* 0x000fe20000011405 */
[----:B-1----:R-:W-:-:S03]  /*87d0*/  USHF.R.U32.HI UR27, URZ, 0x2, UR8 ;  /* 0x000000023f1b7899 */ /* 0x002fc60008011608 */
[----:B------:R-:W-:Y:S01]  /*87e0*/  LEA.HI R8, R8, R5, RZ, 0x5 ;  /* 0x0000000508087211 */ /* 0x000fe200078f28ff */
[----:B------:R-:W-:Y:S01]  /*87f0*/  ULOP3.LUT UR10, UR8, 0x3, URZ, 0xc0, !UPT ;  /* 0x00000003080a7892 */ /* 0x000fe2000f8ec03f */
[----:B------:R-:W-:Y:S01]  /*8800*/  IMAD.MOV.U32 R5, RZ, RZ, RZ ;  /* 0x000000ffff057224 */ /* 0x000fe200078e00ff */
[----:B------:R-:W-:Y:S01]  /*8810*/  USHF.L.U32 UR6, UR8, 0x5, URZ ;  /* 0x0000000508067899 */ /* 0x000fe2000800063f */
[----:B------:R-:W-:Y:S01]  /*8820*/  SHF.R.S32.HI R12, RZ, 0x5, R8 ;  /* 0x00000005ff0c7819 */ /* 0x000fe20000011408 */
[----:B------:R-:W-:Y:S02]  /*8830*/  USHF.L.U32 UR28, UR8, 0xa, URZ ;  /* 0x0000000a081c7899 */ /* 0x000fe4000800063f */
[----:B------:R-:W-:Y:S02]  /*8840*/  ULOP3.LUT UR8, UR8, 0xfffffffc, URZ, 0xc0, !UPT ;  /* 0xfffffffc08087892 */ /* 0x000fe4000f8ec03f */
[----:B------:R-:W-:Y:S01]  /*8850*/  UISETP.GT.U32.AND UP0, UPT, UR10, 0xffff, UPT ;  /* 0x0000ffff0a00788c */ /* 0x000fe2000bf04070 */
[----:B------:R-:W-:Y:S01]  /*8860*/  VIADD R10, R12, 0x1 ;  /* 0x000000010c0a7836 */ /* 0x000fe20000000000 */
[----:B------:R-:W-:-:S02]  /*8870*/  ULOP3.LUT UR12, UR8, 0x1, URZ, 0xfc, !UPT ;  /* 0x00000001080c7892 */ /* 0x000fc4000f8efc3f */
[----:B------:R-:W-:Y:S02]  /*8880*/  ULOP3.LUT UR13, UR8, 0x2, URZ, 0xfc, !UPT ;  /* 0x00000002080d7892 */ /* 0x000fe4000f8efc3f */
[----:B------:R-:W-:Y:S02]  /*8890*/  USHF.L.U32 UR11, UR17, UR8, URZ ;  /* 0x00000008110b7299 */ /* 0x000fe4000800063f */
[----:B------:R-:W-:Y:S02]  /*88a0*/  ULOP3.LUT UR14, UR8, 0x3, URZ, 0xfc, !UPT ;  /* 0x00000003080e7892 */ /* 0x000fe4000f8efc3f */
[----:B------:R-:W-:Y:S02]  /*88b0*/  UIMAD.WIDE.U32 UR8, UR9, UR15, URZ ;  /* 0x0000000f090872a5 */ /* 0x000fe4000f8e003f */
[----:B------:R-:W-:Y:S02]  /*88c0*/  USHF.L.U32 UR12, UR17, UR12, URZ ;  /* 0x0000000c110c7299 */ /* 0x000fe4000800063f */
[----:B------:R-:W-:-:S02]  /*88d0*/  USHF.L.U32 UR13, UR17, UR13, URZ ;  /* 0x0000000d110d7299 */ /* 0x000fc4000800063f */
[----:B------:R-:W-:Y:S01]  /*88e0*/  USEL UR10, UR10, 0xffff, !UP0 ;  /* 0x0000ffff0a0a7887 */ /* 0x000fe2000c000000 */
[----:B------:R-:W-:Y:S01]  /*88f0*/  ULDC UR15, c[0x0][0x14] ;  /* 0x00000500000f7ab9 */ /* 0x000fe20000000800 */
[----:B------:R-:W-:Y:S02]  /*8900*/  USHF.L.U32 UR14, UR17, UR14, URZ ;  /* 0x0000000e110e7299 */ /* 0x000fe4000800063f */
[----:B------:R-:W-:Y:S02]  /*8910*/  UIMAD.WIDE.U32 UR22, UR8, UR15, URZ ;  /* 0x0000000f081672a5 */ /* 0x000fe4000f8e003f */
[----:B------:R-:W-:Y:S02]  /*8920*/  UIMAD UR8, UR9, UR15, URZ ;  /* 0x0000000f090872a4 */ /* 0x000fe4000f8e023f */
[----:B------:R-:W-:Y:S02]  /*8930*/  ULOP3.LUT UR11, UR13, UR11, UR12, 0xfe, !UPT ;  /* 0x0000000b0d0b7292 */ /* 0x000fe4000f8efe0c */
[----:B------:R-:W-:-:S02]  /*8940*/  ULOP3.LUT UR10, UR10, 0xffff, URZ, 0xc0, !UPT ;  /* 0x0000ffff0a0a7892 */ /* 0x000fc4000f8ec03f */
[----:B------:R-:W-:Y:S02]  /*8950*/  ULOP3.LUT UR6, UR6, 0x60, URZ, 0xc0, !UPT ;  /* 0x0000006006067892 */ /* 0x000fe4000f8ec03f */
[----:B------:R-:W-:Y:S02]  /*8960*/  UIADD3 UR13, UR23, UR8, URZ ;  /* 0x00000008170d7290 */ /* 0x000fe4000fffe03f */
[----:B------:R-:W-:Y:S02]  /*8970*/  ULOP3.LUT UR14, UR11, UR14, URZ, 0xfc, !UPT ;  /* 0x0000000e0b0e7292 */ /* 0x000fe4000f8efc3f */
[----:B------:R-:W-:-:S12]  /*8980*/  USHF.L.U32 UR15, UR16, UR10, URZ ;  /* 0x0000000a100f7299 */ /* 0x000fd8000800063f */
.L_x_187:
[----:B------:R-:W-:-:S03]  /*8990*/  UMOV UR8, 0xffffffff ;  /* 0xffffffff00087882 */ /* 0x000fc60000000000 */
[----:B------:R-:W-:Y:S05]  /*89a0*/  BRA.DIV UR8, `(.L_x_177) ;  /* 0x0000001e080c7947 */ /* 0x000fea000b800000 */
[----:B------:R-:W-:-:S13]  /*89b0*/  ELECT P0, URZ, PT ;  /* 0x00000000003f782f */ /* 0x000fda0003800000 */
.L_x_222:
[----:B------:R-:W0:Y:S01]  /*89c0*/  LDC R7, c[0x0][0x28c] ;  /* 0x0000a300ff077b82 */ /* 0x000e220000000800 */
[----:B------:R-:W-:Y:S01]  /*89d0*/  BSSY B1, `(.L_x_178) ;  /* 0x000003b000017945 */ /* 0x000fe20003800000 */
[----:B0-----:R-:W-:-:S13]  /*89e0*/  ISETP.LT.OR P0, PT, R7, 0x1, !P0 ;  /* 0x000000010700780c */ /* 0x001fda0004701670 */
[----:B------:R-:W-:Y:S05]  /*89f0*/  @P0 BRA `(.L_x_179) ;  /* 0x0000000000e00947 */ /* 0x000fea0003800000 */
[----:B------:R-:W-:Y:S01]  /*8a00*/  LEA R9, R6, UR27, 0x2 ;  /* 0x0000001b06097c11 */ /* 0x000fe2000f8e10ff */
[----:B------:R-:W-:Y:S01]  /*8a10*/  IMAD.MOV.U32 R20, RZ, RZ, RZ ;  /* 0x000000ffff147224 */ /* 0x000fe200078e00ff */
[----:B------:R-:W-:Y:S01]  /*8a20*/  LEA R17, R17, UR6, 0x7 ;  /* 0x0000000611117c11 */ /* 0x000fe2000f8e38ff */
[----:B------:R-:W-:Y:S02]  /*8a30*/  IMAD.MOV.U32 R6, RZ, RZ, R10 ;  /* 0x000000ffff067224 */ /* 0x000fe400078e000a */
[----:B------:R-:W-:Y:S02]  /*8a40*/  IMAD.MOV.U32 R7, RZ, RZ, R11 ;  /* 0x000000ffff077224 */ /* 0x000fe400078e000b */
[----:B------:R-:W-:Y:S02]  /*8a50*/  IMAD.MOV.U32 R8, RZ, RZ, R5 ;  /* 0x000000ffff087224 */ /* 0x000fe400078e0005 */
[----:B------:R-:W-:-:S07]  /*8a60*/  IMAD.SHL.U32 R19, R9, 0x20, RZ ;  /* 0x0000002009137824 */ /* 0x000fce00078e00ff */
.L_x_182:
[----:B------:R-:W0:Y:S01]  /*8a70*/  S2R R18, SR_CgaCtaId ;  /* 0x0000000000127919 */ /* 0x000e220000008800 */
[----:B------:R-:W-:Y:S02]  /*8a80*/  MOV R9, 0x400 ;  /* 0x0000040000097802 */ /* 0x000fe40000000f00 */
[----:B------:R-:W-:-:S13]  /*8a90*/  LOP3.LUT P1, RZ, R0, 0x7f, RZ, 0xc0, !PT ;  /* 0x0000007f00ff7812 */ /* 0x000fda000782c0ff */
[----:B------:R-:W1:Y:S01]  /*8aa0*/  @!P1 LDC R13, c[0x0][0x500] ;  /* 0x00014000ff0d9b82 */ /* 0x000e620000000800 */
[----:B0-----:R-:W-:Y:S02]  /*8ab0*/  LEA R21, R18, R9, 0x18 ;  /* 0x0000000912157211 */ /* 0x001fe400078ec0ff */
[----:B------:R-:W-:-:S03]  /*8ac0*/  SHF.L.U32 R9, R7, 0x1f, RZ ;  /* 0x0000001f07097819 */ /* 0x000fc600000006ff */
[----:B------:R-:W-:-:S04]  /*8ad0*/  IMAD R18, R8, 0x8, R21 ;  /* 0x0000000808127824 */ /* 0x000fc800078e0215 */
[----:B------:R-:W0:Y:S02]  /*8ae0*/  SYNCS.PHASECHK.TRANS64.TRYWAIT P0, [R18+URZ+0xe0], R9 ;  /* 0x0000e009120075a7 */ /* 0x000e24000800017f */
[----:B01----:R-:W-:Y:S05]  /*8af0*/  @!P0 BRA `(.L_x_180) ;  /* 0x0000001800d88947 */ /* 0x003fea0003800000 */
.L_x_223:
[----:B0-----:R-:W-:Y:S01]  /*8b00*/  PRMT R9, R15, 0x9910, RZ ;  /* 0x000099100f097816 */ /* 0x001fe200000000ff */
[----:B------:R0:W-:Y:S03]  /*8b10*/  @!P1 SYNCS.ARRIVE.TRANS64 RZ, [R18+URZ], R13 ;  /* 0x0000000d12ff99a7 */ /* 0x0001e6000800003f */
[----:B------:R-:W-:-:S13]  /*8b20*/  ISETP.NE.AND P0, PT, R9, 0x2, PT ;  /* 0x000000020900780c */ /* 0x000fda0003f05270 */
[----:B0-----:R-:W-:Y:S05]  /*8b30*/  @P0 BRA `(.L_x_181) ;  /* 0x0000000000040947 */ /* 0x001fea0003800000 */
[----:B------:R-:W-:Y:S01]  /*8b40*/  BPT.TRAP 0x1 ;  /* 0x000000040000795c */ /* 0x000fe20000300000 */
.L_x_181:
[----:B------:R-:W-:Y:S01]  /*8b50*/  R2UR UR8, R8 ;  /* 0x00000000080872ca */ /* 0x000fe200000e0000 */
[----:B------:R-:W-:Y:S01]  /*8b60*/  VIADD R6, R6, 0xffffffff ;  /* 0xffffffff06067836 */ /* 0x000fe20000000000 */
[----:B------:R-:W-:Y:S01]  /*8b70*/  R2UR UR24, R21 ;  /* 0x00000000151872ca */ /* 0x000fe200000e0000 */
[----:B------:R-:W-:Y:S01]  /*8b80*/  UIADD3 UR16, UP0, UR30, 0xf0, URZ ;  /* 0x000000f01e107890 */ /* 0x000fe2000ff1e03f */
[----:B------:R-:W-:Y:S01]  /*8b90*/  R2UR UR25, R19 ;  /* 0x00000000131972ca */ /* 0x000fe200000e0000 */
[----:B------:R-:W-:Y:S01]  /*8ba0*/  UIADD3 UR32, UP1, UR30, 0x1f0, URZ ;  /* 0x000001f01e207890 */ /* 0x000fe2000ff3e03f */
[----:B------:R-:W-:Y:S01]  /*8bb0*/  R2UR UR9, R18 ;  /* 0x00000000120972ca */ /* 0x000fe200000e0000 */
[----:B------:R-:W-:Y:S01]  /*8bc0*/  UIADD3.X UR17, URZ, UR31, URZ, UP0, !UPT ;  /* 0x0000001f3f117290 */ /* 0x000fe200087fe43f */
[----:B------:R-:W-:Y:S01]  /*8bd0*/  R2UR UR10, R20 ;  /* 0x00000000140a72ca */ /* 0x000fe200000e0000 */
[----:B------:R-:W-:Y:S01]  /*8be0*/  UPRMT UR20, URZ, 0x5410, UR15 ;  /* 0x000054103f147896 */ /* 0x000fe2000800000f */
[----:B------:R-:W-:Y:S01]  /*8bf0*/  R2UR UR12, R16 ;  /* 0x00000000100c72ca */ /* 0x000fe200000e0000 */
[----:B------:R-:W-:Y:S01]  /*8c00*/  VIADD R8, R8, 0x1 ;  /* 0x0000000108087836 */ /* 0x000fe20000000000 */
[----:B------:R-:W-:Y:S01]  /*8c10*/  R2UR UR26, R17 ;  /* 0x00000000111a72ca */ /* 0x000fe200000e0000 */
[----:B------:R-:W-:Y:S01]  /*8c20*/  USHF.L.U32 UR8, UR8, 0xc, URZ ;  /* 0x0000000c08087899 */ /* 0x000fe2000800063f */
[----:B------:R-:W-:Y:S01]  /*8c30*/  ISETP.GT.AND P1, PT, R6, 0x1, PT ;  /* 0x000000010600780c */ /* 0x000fe20003f24270 */
[----:B------:R-:W-:Y:S01]  /*8c40*/  UPRMT UR29, URZ, 0x5410, UR14 ;  /* 0x000054103f1d7896 */ /* 0x000fe2000800000e */
[----:B------:R-:W-:Y:S01]  /*8c50*/  ISETP.NE.AND P0, PT, R8, 0x1c, PT ;  /* 0x0000001c0800780c */ /* 0x000fe20003f05270 */
[----:B------:R-:W-:Y:S01]  /*8c60*/  ULEA UR11, UR27, UR8, 0xa ;  /* 0x000000081b0b7291 */ /* 0x000fe2000f8e503f */
[----:B------:R-:W-:Y:S01]  /*8c70*/  VIADD R20, R20, 0x20 ;  /* 0x0000002014147836 */ /* 0x000fe20000000000 */
[----:B------:R-:W-:Y:S01]  /*8c80*/  ULOP3.LUT UR8, UR8, 0xc00, UR28, 0xf8, !UPT ;  /* 0x00000c0008087892 */ /* 0x000fe2000f8ef81c */
[----:B------:R-:W-:Y:S01]  /*8c90*/  SEL R18, RZ, 0x1, P0 ;  /* 0x00000001ff127807 */ /* 0x000fe20000000000 */
[----:B------:R-:W-:Y:S01]  /*8ca0*/  UIADD3 UR21, UR24, 0x280, UR11 ;  /* 0x0000028018157890 */ /* 0x000fe2000fffe00b */
[----:B------:R-:W-:Y:S01]  /*8cb0*/  SEL R8, R8, RZ, P0 ;  /* 0x000000ff08087207 */ /* 0x000fe20000000000 */
[----:B------:R-:W-:Y:S01]  /*8cc0*/  UIADD3 UR24, UR24, 0x1c280, UR8 ;  /* 0x0001c28018187890 */ /* 0x000fe2000fffe008 */
[----:B------:R-:W-:Y:S01]  /*8cd0*/  LOP3.LUT R7, R7, R18, RZ, 0x3c, !PT ;  /* 0x0000001207077212 */ /* 0x000fe200078e3cff */
[----:B------:R-:W-:Y:S01]  /*8ce0*/  UIADD3.X UR33, URZ, UR31, URZ, UP1, !UPT ;  /* 0x0000001f3f217290 */ /* 0x000fe20008ffe43f */
[----:B------:R-:W-:Y:S01]  /*8cf0*/  UMOV UR18, 0x0 ;  /* 0x0000000000127882 */ /* 0x000fe20000000000 */
[----:B------:R-:W-:Y:S01]  /*8d00*/  UMOV UR19, 0x10000000 ;  /* 0x1000000000137882 */ /* 0x000fe20000000000 */
[----:B------:R-:W-:Y:S01]  /*8d10*/  UMOV UR11, UR25 ;  /* 0x00000019000b7c82 */ /* 0x000fe20008000000 */
[----:B------:R-:W-:-:S02]  /*8d20*/  UMOV UR8, UR21 ;  /* 0x0000001500087c82 */ /* 0x000fc40008000000 */
[----:B------:R0:W-:Y:S02]  /*8d30*/  UTMALDG.3D.MULTICAST [UR8], [UR16], UR20, desc[UR18] ;  /* 0x00001208100073b4 */ /* 0x0001e40008011814 */
[----:B0-----:R-:W-:Y:S01]  /*8d40*/  UMOV UR8, UR24 ;  /* 0x0000001800087c82 */ /* 0x001fe20008000000 */
[----:B------:R-:W-:Y:S02]  /*8d50*/  UMOV UR11, UR26 ;  /* 0x0000001a000b7c82 */ /* 0x000fe40008000000 */
[----:B------:R0:W-:Y:S02]  /*8d60*/  UTMALDG.3D.MULTICAST [UR8], [UR32], UR29, desc[UR18] ;  /* 0x00001208200073b4 */ /* 0x0001e4000801181d */
[----:B0-----:R-:W-:Y:S05]  /*8d70*/  @P1 BRA `(.L_x_182) ;  /* 0xfffffffc003c1947 */ /* 0x001fea000383ffff */
.L_x_179:
[----:B------:R-:W-:Y:S05]  /*8d80*/  BSYNC B1 ;  /* 0x0000000000017941 */ /* 0x000fea0003800000 */
.L_x_178:
[----:B------:R-:W-:Y:S01]  /*8d90*/  LOP3.LUT P3, RZ, R14, 0xff, RZ, 0xc0, !PT ;  /* 0x000000ff0eff7812 */ /* 0x000fe2000786c0ff */
[C---:B------:R-:W-:Y:S01]  /*8da0*/  IMAD.IADD R5, R12.reuse, 0x1, R5 ;  /* 0x000000010c057824 */ /* 0x040fe200078e0205 */
[----:B------:R-:W-:Y:S01]  /*8db0*/  ULDC.64 UR8, c[0x0][0x650] ;  /* 0x0001940000087ab9 */ /* 0x000fe20000000a00 */
[C---:B------:R-:W-:Y:S01]  /*8dc0*/  ISETP.GE.U32.AND P1, PT, R12.reuse, 0x1c, PT ;  /* 0x0000001c0c00780c */ /* 0x040fe20003f26070 */
[----:B------:R-:W-:Y:S01]  /*8dd0*/  BSSY B1, `(.L_x_183) ;  /* 0x0000069000017945 */ /* 0x000fe20003800000 */
[----:B------:R-:W-:Y:S01]  /*8de0*/  IMAD.MOV.U32 R17, RZ, RZ, -0x1 ;  /* 0xffffffffff117424 */ /* 0x000fe200078e00ff */
[----:B------:R-:W-:Y:S01]  /*8df0*/  ISETP.GT.U32.AND P0, PT, R5, 0x1b, PT ;  /* 0x0000001b0500780c */ /* 0x000fe20003f04070 */
[----:B------:R-:W-:Y:S01]  /*8e00*/  IMAD.MOV.U32 R16, RZ, RZ, -0x1 ;  /* 0xffffffffff107424 */ /* 0x000fe200078e00ff */
[----:B------:R-:W-:Y:S02]  /*8e10*/  PRMT R14, RZ, 0x7610, R14 ;  /* 0x00007610ff0e7816 */ /* 0x000fe4000000000e */
[----:B------:R-:W-:-:S03]  /*8e20*/  ISETP.LT.U32.AND P0, PT, R12, 0x1c, P0 ;  /* 0x0000001c0c00780c */ /* 0x000fc60000701070 */
[----:B------:R-:W0:Y:S01]  /*8e30*/  @P3 S2R R7, SR_CgaCtaId ;  /* 0x0000000000073919 */ /* 0x000e220000008800 */
[----:B------:R-:W-:Y:S02]  /*8e40*/  @P3 MOV R6, 0x400 ;  /* 0x0000040000063802 */ /* 0x000fe40000000f00 */
[----:B------:R-:W-:-:S04]  /*8e50*/  SEL R8, RZ, 0x1, !P0 ;  /* 0x00000001ff087807 */ /* 0x000fc80004000000 */
[----:B------:R-:W-:Y:S02]  /*8e60*/  LOP3.LUT R11, R11, R8, RZ, 0x3c, !PT ;  /* 0x000000080b0b7212 */ /* 0x000fe400078e3cff */
[----:B0-----:R-:W-:-:S04]  /*8e70*/  @P3 LEA R6, R7, R6, 0x18 ;  /* 0x0000000607063211 */ /* 0x001fc800078ec0ff */
[----:B------:R0:W-:Y:S01]  /*8e80*/  @P3 SYNCS.ARRIVE.TRANS64.A1T0 RZ, [R6+URZ+0x1d8], RZ ;  /* 0x0001d8ff06ff39a7 */ /* 0x0001e2000810003f */
[----:B------:R-:W-:-:S04]  /*8e90*/  IADD3 R2, P3, R2, UR22, RZ ;  /* 0x0000001602027c10 */ /* 0x000fc8000ff7e0ff */
[----:B------:R-:W-:Y:S02]  /*8ea0*/  IADD3.X R3, R3, UR13, RZ, P3, !PT ;  /* 0x0000000d03037c10 */ /* 0x000fe40009ffe4ff */
[----:B------:R-:W-:Y:S02]  /*8eb0*/  ISETP.GE.U32.AND P0, PT, R2, UR8, PT ;  /* 0x0000000802007c0c */ /* 0x000fe4000bf06070 */
[----:B0-----:R-:W-:Y:S02]  /*8ec0*/  SHF.R.U32.HI R6, RZ, 0x2, R5 ;  /* 0x00000002ff067819 */ /* 0x001fe40000011605 */
[----:B------:R-:W-:-:S03]  /*8ed0*/  ISETP.GE.U32.AND.EX P0, PT, R3, UR9, PT, P0 ;  /* 0x0000000903007c0c */ /* 0x000fc6000bf06100 */
[----:B------:R-:W-:-:S04]  /*8ee0*/  IMAD.WIDE.U32 R6, R6, 0x24924925, RZ ;  /* 0x2492492506067825 */ /* 0x000fc800078e00ff */
[----:B------:R-:W-:Y:S01]  /*8ef0*/  IMAD R5, R7, -0x1c, R5 ;  /* 0xffffffe407057824 */ /* 0x000fe200078e0205 */
[--C-:B------:R-:W-:Y:S01]  /*8f00*/  @P1 LOP3.LUT R11, R11, 0x1, R7.reuse, 0x78, !PT ;  /* 0x000000010b0b1812 */ /* 0x100fe200078e7807 */
[----:B------:R-:W-:Y:S01]  /*8f10*/  IMAD.MOV.U32 R6, RZ, RZ, -0x1 ;  /* 0xffffffffff067424 */ /* 0x000fe200078e00ff */
[----:B------:R-:W-:-:S03]  /*8f20*/  PRMT R7, RZ, 0x7610, R7 ;  /* 0x00007610ff077816 */ /* 0x000fc60000000007 */
[----:B------:R-:W-:Y:S05]  /*8f30*/  @P0 BRA `(.L_x_184) ;  /* 0x0000000400480947 */ /* 0x000fea0003800000 */
[----:B------:R-:W0:Y:S01]  /*8f40*/  S2R R17, SR_CTAID.X ;  /* 0x0000000000117919 */ /* 0x000e220000002500 */
[----:B------:R-:W-:Y:S01]  /*8f50*/  ULDC.64 UR8, c[0x0][0x628] ;  /* 0x00018a0000087ab9 */ /* 0x000fe20000000a00 */
[----:B------:R-:W1:Y:S01]  /*8f60*/  LDC R18, c[0x0][0x144] ;  /* 0x00005100ff127b82 */ /* 0x000e620000000800 */
[----:B------:R-:W-:Y:S01]  /*8f70*/  ISETP.NE.U32.AND P0, PT, RZ, UR8, PT ;  /* 0x00000008ff007c0c */ /* 0x000fe2000bf05070 */
[----:B------:R-:W2:Y:S01]  /*8f80*/  S2R R13, SR_CTAID.Y ;  /* 0x00000000000d7919 */ /* 0x000ea20000002600 */
[----:B------:R-:W-:Y:S01]  /*8f90*/  ULDC UR10, c[0x0][0x150] ;  /* 0x00005400000a7ab9 */ /* 0x000fe20000000800 */
[----:B------:R-:W-:Y:S01]  /*8fa0*/  ULDC UR11, c[0x0][0x630] ;  /* 0x00018c00000b7ab9 */ /* 0x000fe20000000800 */
[----:B------:R-:W-:Y:S01]  /*8fb0*/  ISETP.NE.AND.EX P0, PT, RZ, UR9, PT, P0 ;  /* 0x00000009ff007c0c */ /* 0x000fe2000bf05300 */
[----:B------:R-:W-:Y:S01]  /*8fc0*/  IMAD.MOV.U32 R6, RZ, RZ, R2 ;  /* 0x000000ffff067224 */ /* 0x000fe200078e0002 */
[----:B0-----:R-:W-:-:S05]  /*8fd0*/  I2FP.F32.U32 R7, R17 ;  /* 0x0000001100077245 */ /* 0x001fca0000201000 */
[----:B------:R-:W-:Y:S01]  /*8fe0*/  FMUL R20, R7, UR10 ;  /* 0x0000000a07147c20 */ /* 0x000fe20008400000 */
[----:B------:R-:W-:-:S05]  /*8ff0*/  IMAD.MOV.U32 R7, RZ, RZ, R3 ;  /* 0x000000ffff077224 */ /* 0x000fca00078e0003 */
[----:B--2---:R-:W-:Y:S05]  /*9000*/  @!P0 BRA `(.L_x_185) ;  /* 0x0000000000288947 */ /* 0x004fea0003800000 */
[----:B------:R-:W-:Y:S02]  /*9010*/  ULDC UR10, c[0x0][0x634] ;  /* 0x00018d00000a7ab9 */ /* 0x000fe40000000800 */
[----:B------:R-:W-:-:S05]  /*9020*/  IADD3 R7, P0, R2, UR10, RZ ;  /* 0x0000000a02077c10 */ /* 0x000fca000ff1e0ff */
[----:B------:R-:W-:-:S04]  /*9030*/  IMAD.X R19, RZ, RZ, R3, P0 ;  /* 0x000000ffff137224 */ /* 0x000fc800000e0603 */
[----:B------:R-:W-:-:S04]  /*9040*/  IMAD.WIDE.U32 R8, R19, UR8, RZ ;  /* 0x0000000813087c25 */ /* 0x000fc8000f8e00ff */
[----:B------:R-:W-:-:S04]  /*9050*/  IMAD.WIDE.U32 R8, P0, R7, UR9, R8 ;  /* 0x0000000907087c25 */ /* 0x000fc8000f800008 */
[----:B------:R-:W-:-:S04]  /*9060*/  IMAD.WIDE.U32 R6, R7, UR8, RZ ;  /* 0x0000000807067c25 */ /* 0x000fc8000f8e00ff */
[----:B------:R-:W-:Y:S01]  /*9070*/  IMAD.MOV.U32 R6, RZ, RZ, R9 ;  /* 0x000000ffff067224 */ /* 0x000fe200078e0009 */
[----:B------:R-:W-:Y:S01]  /*9080*/  IADD3 RZ, P1, R7, R8, RZ ;  /* 0x0000000807ff7210 */ /* 0x000fe20007f3e0ff */
[----:B------:R-:W-:-:S04]  /*9090*/  IMAD.X R7, RZ, RZ, RZ, P0 ;  /* 0x000000ffff077224 */ /* 0x000fc800000e06ff */
[----:B------:R-:W-:-:S08]  /*90a0*/  IMAD.WIDE.U32.X R6, R19, UR9, R6, P1 ;  /* 0x0000000913067c25 */ /* 0x000fd000088e0406 */
.L_x_185:
[--C-:B------:R-:W-:Y:S01]  /*90b0*/  SHF.R.U64 R16, R6, UR11, R7.reuse ;  /* 0x0000000b06107c19 */ /* 0x100fe20008001207 */
[----:B------:R-:W0:Y:S01]  /*90c0*/  F2I.U32.TRUNC.NTZ R20, R20 ;  /* 0x0000001400147305 */ /* 0x000e22000020f000 */
[----:B------:R-:W-:Y:S01]  /*90d0*/  SHF.R.U32.HI R6, RZ, UR11, R7 ;  /* 0x0000000bff067c19 */ /* 0x000fe20008011607 */
[----:B------:R-:W-:Y:S01]  /*90e0*/  ULDC.64 UR8, c[0x0][0x620] ;  /* 0x0001880000087ab9 */ /* 0x000fe20000000a00 */
[----:B------:R-:W-:Y:S01]  /*90f0*/  IADD3 R9, P0, RZ, -R16, RZ ;  /* 0x80000010ff097210 */ /* 0x000fe20007f1e0ff */
[----:B------:R-:W-:-:S04]  /*9100*/  ULDC.64 UR10, c[0x0][0x640] ;  /* 0x00019000000a7ab9 */ /* 0x000fc80000000a00 */
[----:B------:R-:W-:Y:S01]  /*9110*/  IMAD.X R6, RZ, RZ, ~R6, P0 ;  /* 0x000000ffff067224 */ /* 0x000fe200000e0e06 */
[----:B------:R-:W-:-:S03]  /*9120*/  ISETP.NE.U32.AND P0, PT, RZ, UR10, PT ;  /* 0x0000000aff007c0c */ /* 0x000fc6000bf05070 */
[----:B------:R-:W-:Y:S01]  /*9130*/  IMAD R8, R6, UR8, RZ ;  /* 0x0000000806087c24 */ /* 0x000fe2000f8e02ff */
[----:B------:R-:W-:Y:S01]  /*9140*/  ISETP.NE.AND.EX P0, PT, RZ, UR11, PT, P0 ;  /* 0x0000000bff007c0c */ /* 0x000fe2000bf05300 */
[----:B------:R-:W-:Y:S01]  /*9150*/  IMAD.WIDE.U32 R6, R9, UR8, R2 ;  /* 0x0000000809067c25 */ /* 0x000fe2000f8e0002 */
[----:B------:R-:W-:-:S03]  /*9160*/  ULDC UR8, c[0x0][0x618] ;  /* 0x0001860000087ab9 */ /* 0x000fc60000000800 */
[----:B------:R-:W-:Y:S01]  /*9170*/  IMAD R9, R9, UR9, R8 ;  /* 0x0000000909097c24 */ /* 0x000fe2000f8e0208 */
[----:B------:R-:W-:Y:S01]  /*9180*/  ULDC UR9, c[0x0][0x154] ;  /* 0x0000550000097ab9 */ /* 0x000fe20000000800 */
[----:B0-----:R-:W-:Y:S02]  /*9190*/  IMAD.MOV R8, RZ, RZ, -R20 ;  /* 0x000000ffff087224 */ /* 0x001fe400078e0a14 */
[----:B------:R-:W-:Y:S01]  /*91a0*/  IMAD.IADD R7, R7, 0x1, R9 ;  /* 0x0000000107077824 */ /* 0x000fe200078e0209 */
[----:B------:R-:W0:Y:S01]  /*91b0*/  LDC R20, c[0x0][0x148] ;  /* 0x00005200ff147b82 */ /* 0x000e220000000800 */
[----:B-1----:R-:W-:Y:S01]  /*91c0*/  IMAD R17, R18, R8, R17 ;  /* 0x0000000812117224 */ /* 0x002fe200078e0211 */
[----:B------:R-:W-:Y:S02]  /*91d0*/  I2FP.F32.U32 R8, R13 ;  /* 0x0000000d00087245 */ /* 0x000fe40000201000 */
[--C-:B------:R-:W-:Y:S02]  /*91e0*/  SHF.R.U64 R18, R6, UR8, R7.reuse ;  /* 0x0000000806127c19 */ /* 0x100fe40008001207 */
[----:B------:R-:W-:Y:S01]  /*91f0*/  SHF.R.U32.HI R7, RZ, UR8, R7 ;  /* 0x00000008ff077c19 */ /* 0x000fe20008011607 */
[----:B------:R-:W-:Y:S01]  /*9200*/  FMUL R8, R8, UR9 ;  /* 0x0000000908087c20 */ /* 0x000fe20008400000 */
[----:B------:R-:W-:-:S02]  /*9210*/  ULDC UR8, c[0x0][0x608] ;  /* 0x0001820000087ab9 */ /* 0x000fc40000000800 */
[--C-:B------:R-:W-:Y:S01]  /*9220*/  SHF.R.U64 R22, R18, UR8, R7.reuse ;  /* 0x0000000812167c19 */ /* 0x100fe20008001207 */
[----:B------:R1:W2:Y:S01]  /*9230*/  F2I.U32.TRUNC.NTZ R23, R8 ;  /* 0x0000000800177305 */ /* 0x0002a2000020f000 */
[----:B------:R-:W-:Y:S01]  /*9240*/  SHF.R.U32.HI R7, RZ, UR8, R7 ;  /* 0x00000008ff077c19 */ /* 0x000fe20008011607 */
[----:B------:R-:W-:-:S03]  /*9250*/  ULDC UR8, c[0x0][0x658] ;  /* 0x0001960000087ab9 */ /* 0x000fc60000000800 */
[--C-:B------:R-:W-:Y:S02]  /*9260*/  SHF.R.U64 R19, R22, UR8, R7.reuse ;  /* 0x0000000816137c19 */ /* 0x100fe40008001207 */
[----:B------:R-:W-:-:S03]  /*9270*/  SHF.R.U32.HI R21, RZ, UR8, R7 ;  /* 0x00000008ff157c19 */ /* 0x000fc60008011607 */
[----:B------:R-:W-:Y:S02]  /*9280*/  IMAD.MOV.U32 R6, RZ, RZ, R19 ;  /* 0x000000ffff067224 */ /* 0x000fe400078e0013 */
[----:B------:R-:W-:Y:S01]  /*9290*/  IMAD.MOV.U32 R7, RZ, RZ, R21 ;  /* 0x000000ffff077224 */ /* 0x000fe200078e0015 */
[----:B-1----:R-:W-:Y:S06]  /*92a0*/  @!P0 BRA `(.L_x_186) ;  /* 0x0000000000288947 */ /* 0x002fec0003800000 */
        /* <DEDUP_REMOVED lines=10> */
.L_x_186:
[----:B------:R-:W-:Y:S01]  /*9350*/  ULDC UR8, c[0x0][0x648] ;  /* 0x0001920000087ab9 */ /* 0x000fe20000000800 */
[----:B--2---:R-:W-:Y:S01]  /*9360*/  IMAD.MOV R23, RZ, RZ, -R23 ;  /* 0x000000ffff177224 */ /* 0x004fe200078e0a17 */
[----:B------:R-:W-:Y:S01]  /*9370*/  SHF.R.U64 R7, R6, UR8, R7 ;  /* 0x0000000806077c19 */ /* 0x000fe20008001207 */
[----:B------:R-:W-:Y:S01]  /*9380*/  ULDC UR8, c[0x0][0x638] ;  /* 0x00018e0000087ab9 */ /* 0x000fe20000000800 */
[----:B------:R-:W-:Y:S01]  /*9390*/  LOP3.LUT R6, R22, UR7, RZ, 0xc0, !PT ;  /* 0x0000000716067c12 */ /* 0x000fe2000f8ec0ff */
[----:B0-----:R-:W-:Y:S01]  /*93a0*/  @P2 IMAD R17, R20, R23, R13 ;  /* 0x0000001714112224 */ /* 0x001fe200078e020d */
[----:B------:R-:W-:Y:S01]  /*93b0*/  LOP3.LUT R18, R18, UR4, RZ, 0xc0, !PT ;  /* 0x0000000412127c12 */ /* 0x000fe2000f8ec0ff */
[----:B------:R-:W-:Y:S01]  /*93c0*/  IMAD.MOV R8, RZ, RZ, -R7 ;  /* 0x000000ffff087224 */ /* 0x000fe200078e0a07 */
[----:B------:R-:W-:Y:S01]  /*93d0*/  ULDC UR9, c[0x0][0x610] ;  /* 0x0001840000097ab9 */ /* 0x000fe20000000800 */
[----:B------:R-:W-:Y:S02]  /*93e0*/  IMAD R6, R7, UR5, R6 ;  /* 0x0000000507067c24 */ /* 0x000fe4000f8e0206 */
[----:B------:R-:W-:Y:S01]  /*93f0*/  IMAD R19, R8, UR8, R19 ;  /* 0x0000000808137c24 */ /* 0x000fe2000f8e0213 */
[----:B------:R-:W-:Y:S01]  /*9400*/  ULDC UR8, c[0x0][0x600] ;  /* 0x0001800000087ab9 */ /* 0x000fe20000000800 */
[----:B------:R-:W-:-:S02]  /*9410*/  IMAD R6, R6, UR9, R17 ;  /* 0x0000000906067c24 */ /* 0x000fc4000f8e0211 */
[----:B------:R-:W-:Y:S02]  /*9420*/  IMAD R19, R19, UR8, R18 ;  /* 0x0000000813137c24 */ /* 0x000fe4000f8e0212 */
[----:B------:R-:W-:-:S03]  /*9430*/  IMAD.MOV.U32 R7, RZ, RZ, 0x1 ;  /* 0x00000001ff077424 */ /* 0x000fc600078e00ff */
[----:B------:R-:W-:Y:S02]  /*9440*/  SEL R17, R19, R6, !P2 ;  /* 0x0000000613117207 */ /* 0x000fe40005000000 */
[----:B------:R-:W-:-:S07]  /*9450*/  SEL R6, R6, R19, !P2 ;  /* 0x0000001306067207 */ /* 0x000fce0005000000 */
.L_x_184:
[----:B------:R-:W-:Y:S05]  /*9460*/  BSYNC B1 ;  /* 0x0000000000017941 */ /* 0x000fea0003800000 */
.L_x_183:
[----:B------:R-:W-:-:S13]  /*9470*/  LOP3.LUT P0, RZ, R7, 0xff, RZ, 0xc0, !PT ;  /* 0x000000ff07ff7812 */ /* 0x000fda000780c0ff */
[----:B------:R-:W-:Y:S05]  /*9480*/  @P0 BRA `(.L_x_187) ;  /* 0xfffffff400400947 */ /* 0x000fea000383ffff */
[----:B------:R-:W-:Y:S05]  /*9490*/  BSYNC B0 ;  /* 0x0000000000007941 */ /* 0x000fea0003800000 */
.L_x_176:
[----:B------:R-:W-:-:S03]  /*94a0*/  UMOV UR8, 0xffffffff ;  /* 0xffffffff00087882 */ /* 0x000fc60000000000 */
[----:B------:R-:W-:Y:S05]  /*94b0*/  BRA.DIV UR8, `(.L_x_188) ;  /* 0x00000012087c7947 */ /* 0x000fea000b800000 */
[----:B------:R-:W-:-:S13]  /*94c0*/  ELECT P0, URZ, PT ;  /* 0x00000000003f782f */ /* 0x000fda0003800000 */
.L_x_226:
[----:B------:R-:W-:Y:S04]  /*94d0*/  BSSY B0, `(.L_x_189) ;  /* 0x0000103000007945 */ /* 0x000fe80003800000 */
[----:B------:R-:W-:Y:S05]  /*94e0*/  @!P0 BRA `(.L_x_190) ;  /* 0x0000001000048947 */ /* 0x000fea0003800000 */
[----:B------:R-:W-:-:S04]  /*94f0*/  LOP3.LUT R4, R4, 0x2, RZ, 0xfc, !PT ;  /* 0x0000000204047812 */ /* 0x000fc800078efcff */
[----:B------:R-:W-:-:S13]  /*9500*/  ISETP.NE.AND P0, PT, R4, 0x3, PT ;  /* 0x000000030400780c */ /* 0x000fda0003f05270 */
[----:B------:R-:W-:Y:S05]  /*9510*/  @!P0 BRA `(.L_x_191) ;  /* 0x0000000000048947 */ /* 0x000fea0003800000 */
[----:B------:R-:W-:Y:S01]  /*9520*/  BPT.TRAP 0x1 ;  /* 0x000000040000795c */ /* 0x000fe20000300000 */
.L_x_191:
[----:B------:R-:W0:Y:S01]  /*9530*/  S2R R3, SR_CgaCtaId ;  /* 0x0000000000037919 */ /* 0x000e220000008800 */
[----:B------:R-:W-:-:S04]  /*9540*/  MOV R0, 0x400 ;  /* 0x0000040000007802 */ /* 0x000fc80000000f00 */
[----:B0-----:R-:W-:Y:S02]  /*9550*/  LEA R0, R3, R0, 0x18 ;  /* 0x0000000003007211 */ /* 0x001fe400078ec0ff */
[----:B------:R-:W-:-:S03]  /*9560*/  SHF.L.U32 R3, R11, 0x1f, RZ ;  /* 0x0000001f0b037819 */ /* 0x000fc600000006ff */
[----:B------:R-:W-:-:S04]  /*9570*/  VIADD R0, R0, 0xe0 ;  /* 0x000000e000007836 */ /* 0x000fc80000000000 */
[C---:B------:R-:W-:Y:S02]  /*9580*/  IMAD R6, R5.reuse, 0x8, R0 ;  /* 0x0000000805067824 */ /* 0x040fe400078e0200 */
[----:B------:R-:W-:Y:S02]  /*9590*/  VIADD R5, R5, 0x1 ;  /* 0x0000000105057836 */ /* 0x000fe40000000000 */
[----:B------:R-:W0:Y:S03]  /*95a0*/  SYNCS.PHASECHK.TRANS64.TRYWAIT P0, [R6+URZ], R3 ;  /* 0x00000003060075a7 */ /* 0x000e26000800017f */
[----:B------:R-:W-:-:S04]  /*95b0*/  ISETP.NE.AND P1, PT, R5, 0x1c, PT ;  /* 0x0000001c0500780c */ /* 0x000fc80003f25270 */
[----:B------:R-:W-:Y:S02]  /*95c0*/  SEL R2, RZ, 0x1, P1 ;  /* 0x00000001ff027807 */ /* 0x000fe40000800000 */
[----:B------:R-:W-:Y:S02]  /*95d0*/  SEL R5, R5, RZ, P1 ;  /* 0x000000ff05057207 */ /* 0x000fe40000800000 */
[----:B------:R-:W-:-:S03]  /*95e0*/  LOP3.LUT R8, R11, R2, RZ, 0x3c, !PT ;  /* 0x000000020b087212 */ /* 0x000fc600078e3cff */
[----:B------:R-:W-:Y:S01]  /*95f0*/  IMAD R7, R5, 0x8, R0 ;  /* 0x0000000805077824 */ /* 0x000fe200078e0200 */
[----:B------:R-:W-:Y:S01]  /*9600*/  SHF.L.U32 R4, R8, 0x1f, RZ ;  /* 0x0000001f08047819 */ /* 0x000fe200000006ff */
[----:B0-----:R-:W-:Y:S06]  /*9610*/  @!P0 BRA `(.L_x_192) ;  /* 0x0000001000448947 */ /* 0x001fec0003800000 */
.L_x_227:
[----:B------:R-:W1:Y:S01]  /*9620*/  SYNCS.PHASECHK.TRANS64.TRYWAIT P0, [R7+URZ], R4 ;  /* 0x00000004070075a7 */ /* 0x000e62000800017f */
[----:B------:R-:W-:-:S05]  /*9630*/  VIADD R2, R5, 0x1 ;  /* 0x0000000105027836 */ /* 0x000fca0000000000 */
[----:B------:R-:W-:-:S04]  /*9640*/  ISETP.NE.AND P1, PT, R2, 0x1c, PT ;  /* 0x0000001c0200780c */ /* 0x000fc80003f25270 */
[----:B0-----:R-:W-:Y:S02]  /*9650*/  SEL R3, RZ, 0x1, P1 ;  /* 0x00000001ff037807 */ /* 0x001fe40000800000 */
[----:B------:R-:W-:Y:S02]  /*9660*/  SEL R9, R2, RZ, P1 ;  /* 0x000000ff02097207 */ /* 0x000fe40000800000 */
[----:B------:R-:W-:-:S03]  /*9670*/  LOP3.LUT R8, R8, R3, RZ, 0x3c, !PT ;  /* 0x0000000308087212 */ /* 0x000fc600078e3cff */
[----:B------:R-:W-:Y:S01]  /*9680*/  IMAD R6, R9, 0x8, R0 ;  /* 0x0000000809067824 */ /* 0x000fe200078e0200 */
[----:B------:R-:W-:Y:S01]  /*9690*/  SHF.L.U32 R5, R8, 0x1f, RZ ;  /* 0x0000001f08057819 */ /* 0x000fe200000006ff */
[----:B-1----:R-:W-:Y:S06]  /*96a0*/  @!P0 BRA `(.L_x_193) ;  /* 0x0000001000348947 */ /* 0x002fec0003800000 */
.L_x_228:
[----:B------:R-:W1:Y:S01]  /*96b0*/  SYNCS.PHASECHK.TRANS64.TRYWAIT P0, [R6+URZ], R5 ;  /* 0x00000005060075a7 */ /* 0x000e62000800017f */
[----:B------:R-:W-:-:S05]  /*96c0*/  VIADD R2, R9, 0x1 ;  /* 0x0000000109027836 */ /* 0x000fca0000000000 */
[----:B------:R-:W-:-:S04]  /*96d0*/  ISETP.NE.AND P1, PT, R2, 0x1c, PT ;  /* 0x0000001c0200780c */ /* 0x000fc80003f25270 */
[----:B------:R-:W-:Y:S02]  /*96e0*/  SEL R3, RZ, 0x1, P1 ;  /* 0x00000001ff037807 */ /* 0x000fe40000800000 */
[----:B0-----:R-:W-:Y:S02]  /*96f0*/  SEL R7, R2, RZ, P1 ;  /* 0x000000ff02077207 */ /* 0x001fe40000800000 */
[----:B------:R-:W-:-:S03]  /*9700*/  LOP3.LUT R8, R8, R3, RZ, 0x3c, !PT ;  /* 0x0000000308087212 */ /* 0x000fc600078e3cff */
[----:B------:R-:W-:Y:S01]  /*9710*/  IMAD R9, R7, 0x8, R0 ;  /* 0x0000000807097824 */ /* 0x000fe200078e0200 */
[----:B------:R-:W-:Y:S01]  /*9720*/  SHF.L.U32 R4, R8, 0x1f, RZ ;  /* 0x0000001f08047819 */ /* 0x000fe200000006ff */
[----:B-1----:R-:W-:Y:S06]  /*9730*/  @!P0 BRA `(.L_x_194) ;  /* 0x0000001000248947 */ /* 0x002fec0003800000 */
.L_x_229:
[----:B------:R-:W1:Y:S01]  /*9740*/  SYNCS.PHASECHK.TRANS64.TRYWAIT P0, [R9+URZ], R4 ;  /* 0x00000004090075a7 */ /* 0x000e62000800017f */
[----:B------:R-:W-:-:S05]  /*9750*/  VIADD R2, R7, 0x1 ;  /* 0x0000000107027836 */ /* 0x000fca0000000000 */
[----:B------:R-:W-:-:S04]  /*9760*/  ISETP.NE.AND P1, PT, R2, 0x1c, PT ;  /* 0x0000001c0200780c */ /* 0x000fc80003f25270 */
[----:B------:R-:W-:Y:S02]  /*9770*/  SEL R3, RZ, 0x1, P1 ;  /* 0x00000001ff037807 */ /* 0x000fe40000800000 */
[----:B------:R-:W-:Y:S02]  /*9780*/  SEL R7, R2, RZ, P1 ;  /* 0x000000ff02077207 */ /* 0x000fe40000800000 */
[----:B------:R-:W-:-:S03]  /*9790*/  LOP3.LUT R8, R8, R3, RZ, 0x3c, !PT ;  /* 0x0000000308087212 */ /* 0x000fc600078e3cff */
[----:B0-----:R-:W-:Y:S01]  /*97a0*/  IMAD R6, R7, 0x8, R0 ;  /* 0x0000000807067824 */ /* 0x001fe200078e0200 */
[----:B------:R-:W-:Y:S01]  /*97b0*/  SHF.L.U32 R5, R8, 0x1f, RZ ;  /* 0x0000001f08057819 */ /* 0x000fe200000006ff */
[----:B-1----:R-:W-:Y:S06]  /*97c0*/  @!P0 BRA `(.L_x_195) ;  /* 0x0000001000148947 */ /* 0x002fec0003800000 */
.L_x_230:
        /* <DEDUP_REMOVED lines=9> */
.L_x_231:
        /* <DEDUP_REMOVED lines=9> */
.L_x_232:
        /* <DEDUP_REMOVED lines=9> */
.L_x_233:
        /* <DEDUP_REMOVED lines=9> */
.L_x_234:
        /* <DEDUP_REMOVED lines=9> */
.L_x_235:
        /* <DEDUP_REMOVED lines=9> */
.L_x_236:
        /* <DEDUP_REMOVED lines=9> */
.L_x_237:
        /* <DEDUP_REMOVED lines=9> */
.L_x_238:
        /* <DEDUP_REMOVED lines=9> */
.L_x_239:
        /* <DEDUP_REMOVED lines=9> */
.L_x_240:
        /* <DEDUP_REMOVED lines=9> */
.L_x_241:
        /* <DEDUP_REMOVED lines=9> */
.L_x_242:
        /* <DEDUP_REMOVED lines=9> */
.L_x_243:
        /* <DEDUP_REMOVED lines=9> */
.L_x_244:
        /* <DEDUP_REMOVED lines=9> */
.L_x_245:
        /* <DEDUP_REMOVED lines=9> */
.L_x_246:
        /* <DEDUP_REMOVED lines=9> */
.L_x_247:
        /* <DEDUP_REMOVED lines=9> */
.L_x_248:
        /* <DEDUP_REMOVED lines=9> */
.L_x_249:
        /* <DEDUP_REMOVED lines=9> */
.L_x_250:
        /* <DEDUP_REMOVED lines=9> */
.L_x_251:
        /* <DEDUP_REMOVED lines=9> */
.L_x_252:
[----:B------:R-:W1:Y:S01]  /*a430*/  SYNCS.PHASECHK.TRANS64.TRYWAIT P0, [R6+URZ], R5 ;  /* 0x00000005060075a7 */ /* 0x000e62000800017f */
[----:B------:R-:W-:-:S05]  /*a440*/  VIADD R2, R7, 0x1 ;  /* 0x0000000107027836 */ /* 0x000fca0000000000 */
[----:B------:R-:W-:-:S04]  /*a450*/  ISETP.NE.AND P1, PT, R2, 0x1c, PT ;  /* 0x0000001c0200780c */ /* 0x000fc80003f25270 */
[----:B0-----:R-:W-:Y:S02]  /*a460*/  SEL R4, RZ, 0x1, P1 ;  /* 0x00000001ff047807 */ /* 0x001fe40000800000 */
[----:B------:R-:W-:Y:S02]  /*a470*/  SEL R3, R2, RZ, P1 ;  /* 0x000000ff02037207 */ /* 0x000fe40000800000 */
[----:B------:R-:W-:Y:S01]  /*a480*/  LOP3.LUT R4, R11, R4, RZ, 0x3c, !PT ;  /* 0x000000040b047212 */ /* 0x000fe200078e3cff */
[----:B-1----:R-:W-:Y:S06]  /*a490*/  @!P0 BRA `(.L_x_218) ;  /* 0x0000000800ac8947 */ /* 0x002fec0003800000 */
.L_x_253:
[----:B------:R-:W-:Y:S01]  /*a4a0*/  IMAD R3, R3, 0x8, R0 ;  /* 0x0000000803037824 */ /* 0x000fe200078e0200 */
[----:B------:R-:W-:-:S07]  /*a4b0*/  SHF.L.U32 R0, R4, 0x1f, RZ ;  /* 0x0000001f04007819 */ /* 0x000fce00000006ff */
.L_x_219:
[----:B-1----:R1:W2:Y:S02]  /*a4c0*/  SYNCS.PHASECHK.TRANS64.TRYWAIT P0, [R3+URZ], R0 ;  /* 0x00000000030075a7 */ /* 0x0022a4000800017f */
[----:B--2---:R-:W-:Y:S05]  /*a4d0*/  @!P0 NANOSLEEP.SYNCS 0x989680 ;  /* 0x009896800000895d */ /* 0x004fea0003900000 */
[----:B------:R-:W2:Y:S02]  /*a4e0*/  @!P0 SYNCS.PHASECHK.TRANS64 P0, [R3+URZ], R0 ;  /* 0x00000000030085a7 */ /* 0x000ea4000800007f */
[----:B--2---:R-:W-:Y:S05]  /*a4f0*/  @!P0 BRA `(.L_x_219) ;  /* 0xfffffffc00f08947 */ /* 0x004fea000383ffff */
.L_x_190:
[----:B------:R-:W-:Y:S05]  /*a500*/  BSYNC B0 ;  /* 0x0000000000007941 */ /* 0x000fea0003800000 */
.L_x_189:
[----:B------:R-:W-:Y:S05]  /*a510*/  EXIT ;  /* 0x000000000000794d */ /* 0x000fea0003800000 */
.L_x_22:
[----:B-1----:R-:W-:-:S04]  /*a520*/  IMAD.U32 R13, RZ, RZ, UR6 ;  /* 0x00000006ff0d7e24 */ /* 0x002fc8000f8e00ff */
[----:B------:R1:W4:Y:S03]  /*a530*/  SYNCS.PHASECHK.TRANS64.TRYWAIT P0, [R13+URZ], R12 ;  /* 0x0000000c0d0075a7 */ /* 0x000326000800017f */
[----:B----4-:R-:W-:Y:S05]  /*a540*/  @!P0 NANOSLEEP.SYNCS 0x989680 ;  /* 0x009896800000895d */ /* 0x010fea0003900000 */
[----:B------:R-:W4:Y:S02]  /*a550*/  @!P0 SYNCS.PHASECHK.TRANS64 P0, [R13+URZ], R12 ;  /* 0x0000000c0d0085a7 */ /* 0x000f24000800007f */
[----:B----4-:R-:W-:Y:S05]  /*a560*/  @!P0 BRA `(.L_x_22) ;  /* 0xfffffffc00ec8947 */ /* 0x010fea000383ffff */
[----:B------:R-:W-:Y:S05]  /*a570*/  BRA `(.L_x_21) ;  /* 0xffffff7400747947 */ /* 0x000fea000383ffff */
.L_x_28:
[----:B-1----:R-:W-:-:S04]  /*a580*/  IMAD.U32 R145, RZ, RZ, UR12 ;  /* 0x0000000cff917e24 */ /* 0x002fc8000f8e00ff */
[----:B------:R1:W4:Y:S03]  /*a590*/  SYNCS.PHASECHK.TRANS64.TRYWAIT P0, [R145+URZ], R140 ;  /* 0x0000008c910075a7 */ /* 0x000326000800017f */
[----:B----4-:R-:W-:Y:S05]  /*a5a0*/  @!P0 NANOSLEEP.SYNCS 0x989680 ;  /* 0x009896800000895d */ /* 0x010fea0003900000 */
[----:B------:R-:W4:Y:S02]  /*a5b0*/  @!P0 SYNCS.PHASECHK.TRANS64 P0, [R145+URZ], R140 ;  /* 0x0000008c910085a7 */ /* 0x000f24000800007f */
[----:B----4-:R-:W-:Y:S05]  /*a5c0*/  @!P0 BRA `(.L_x_28) ;  /* 0xfffffffc00ec8947 */ /* 0x010fea000383ffff */
[----:B------:R-:W-:Y:S05]  /*a5d0*/  BRA `(.L_x_27) ;  /* 0xffffff7c00a47947 */ /* 0x000fea000383ffff */
.L_x_177:
[----:B------:R-:W-:Y:S01]  /*a5e0*/  BSSY B1, `(.L_x_220) ;  /* 0x0000006000017945 */ /* 0x000fe20003800000 */
[----:B------:R-:W-:-:S07]  /*a5f0*/  IMAD.MOV.U32 R7, RZ, RZ, -0x1 ;  /* 0xffffffffff077424 */ /* 0x000fce00078e00ff */
[----:B------:R-:W-:Y:S05]  /*a600*/  WARPSYNC.COLLECTIVE R7, `(.L_x_221) ;  /* 0x00000000070c7348 */ /* 0x000fea0003c00000 */
[----:B------:R-:W-:Y:S02]  /*a610*/  ELECT P0, UR62, PT ;  /* 0x00000000003e782f */ /* 0x000fe40003800000 */
[----:B------:R-:W-:Y:S01]  /*a620*/  MOV R7, UR62 ;  /* 0x0000003e00077c02 */ /* 0x000fe20008000f00 */
[----:B------:R-:W-:Y:S10]  /*a630*/  ENDCOLLECTIVE ;  /* 0x000000000000791b */ /* 0x000ff40003800000 */
.L_x_221:
[----:B------:R-:W-:Y:S05]  /*a640*/  BSYNC B1 ;  /* 0x0000000000017941 */ /* 0x000fea0003800000 */
.L_x_220:
[----:B------:R-:W-:Y:S05]  /*a650*/  BRA `(.L_x_222) ;  /* 0xffffffe000d87947 */ /* 0x000fea000383ffff */
.L_x_180:
[----:B0-----:R0:W1:Y:S02]  /*a660*/  SYNCS.PHASECHK.TRANS64.TRYWAIT P0, [R18+URZ+0xe0], R9 ;  /* 0x0000e009120075a7 */ /* 0x001064000800017f */
[----:B-1----:R-:W-:Y:S05]  /*a670*/  @!P0 NANOSLEEP.SYNCS 0x989680 ;  /* 0x009896800000895d */ /* 0x002fea0003900000 */
[----:B------:R-:W1:Y:S02]  /*a680*/  @!P0 SYNCS.PHASECHK.TRANS64 P0, [R18+URZ+0xe0], R9 ;  /* 0x0000e009120085a7 */ /* 0x000e64000800007f */
[----:B-1----:R-:W-:Y:S05]  /*a690*/  @!P0 BRA `(.L_x_180) ;  /* 0xfffffffc00f08947 */ /* 0x002fea000383ffff */
[----:B------:R-:W-:Y:S05]  /*a6a0*/  BRA `(.L_x_223) ;  /* 0xffffffe400147947 */ /* 0x000fea000383ffff */
.L_x_188:
[----:B------:R-:W-:Y:S01]  /*a6b0*/  BSSY B0, `(.L_x_224) ;  /* 0x0000006000007945 */ /* 0x000fe20003800000 */
[----:B------:R-:W-:-:S07]  /*a6c0*/  IMAD.MOV.U32 R7, RZ, RZ, -0x1 ;  /* 0xffffffffff077424 */ /* 0x000fce00078e00ff */
[----:B------:R-:W-:Y:S05]  /*a6d0*/  WARPSYNC.COLLECTIVE R7, `(.L_x_225) ;  /* 0x00000000070c7348 */ /* 0x000fea0003c00000 */
[----:B------:R-:W-:Y:S02]  /*a6e0*/  ELECT P0, UR62, PT ;  /* 0x00000000003e782f */ /* 0x000fe40003800000 */
[----:B------:R-:W-:Y:S01]  /*a6f0*/  MOV R7, UR62 ;  /* 0x0000003e00077c02 */ /* 0x000fe20008000f00 */
[----:B------:R-:W-:Y:S10]  /*a700*/  ENDCOLLECTIVE ;  /* 0x000000000000791b */ /* 0x000ff40003800000 */
.L_x_225:
[----:B------:R-:W-:Y:S05]  /*a710*/  BSYNC B0 ;  /* 0x0000000000007941 */ /* 0x000fea0003800000 */
.L_x_224:
[----:B------:R-:W-:Y:S05]  /*a720*/  BRA `(.L_x_226) ;  /* 0xffffffec00687947 */ /* 0x000fea000383ffff */
.L_x_192:
[----:B0-----:R0:W1:Y:S02]  /*a730*/  SYNCS.PHASECHK.TRANS64.TRYWAIT P0, [R6+URZ], R3 ;  /* 0x00000003060075a7 */ /* 0x001064000800017f */
[----:B-1----:R-:W-:Y:S05]  /*a740*/  @!P0 NANOSLEEP.SYNCS 0x989680 ;  /* 0x009896800000895d */ /* 0x002fea0003900000 */
[----:B------:R-:W1:Y:S02]  /*a750*/  @!P0 SYNCS.PHASECHK.TRANS64 P0, [R6+URZ], R3 ;  /* 0x00000003060085a7 */ /* 0x000e64000800007f */
[----:B-1----:R-:W-:Y:S05]  /*a760*/  @!P0 BRA `(.L_x_192) ;  /* 0xfffffffc00f08947 */ /* 0x002fea000383ffff */
[----:B------:R-:W-:Y:S05]  /*a770*/  BRA `(.L_x_227) ;  /* 0xffffffec00a87947 */ /* 0x000fea000383ffff */
.L_x_193:
[----:B0-----:R0:W1:Y:S02]  /*a780*/  SYNCS.PHASECHK.TRANS64.TRYWAIT P0, [R7+URZ], R4 ;  /* 0x00000004070075a7 */ /* 0x001064000800017f */
[----:B-1----:R-:W-:Y:S05]  /*a790*/  @!P0 NANOSLEEP.SYNCS 0x989680 ;  /* 0x009896800000895d */ /* 0x002fea0003900000 */
[----:B------:R-:W1:Y:S02]  /*a7a0*/  @!P0 SYNCS.PHASECHK.TRANS64 P0, [R7+URZ], R4 ;  /* 0x00000004070085a7 */ /* 0x000e64000800007f */
[----:B-1----:R-:W-:Y:S05]  /*a7b0*/  @!P0 BRA `(.L_x_193) ;  /* 0xfffffffc00f08947 */ /* 0x002fea000383ffff */
[----:B------:R-:W-:Y:S05]  /*a7c0*/  BRA `(.L_x_228) ;  /* 0xffffffec00b87947 */ /* 0x000fea000383ffff */
.L_x_194:
[----:B0-----:R0:W1:Y:S02]  /*a7d0*/  SYNCS.PHASECHK.TRANS64.TRYWAIT P0, [R6+URZ], R5 ;  /* 0x00000005060075a7 */ /* 0x001064000800017f */
[----:B-1----:R-:W-:Y:S05]  /*a7e0*/  @!P0 NANOSLEEP.SYNCS 0x989680 ;  /* 0x009896800000895d */ /* 0x002fea0003900000 */
[----:B------:R-:W1:Y:S02]  /*a7f0*/  @!P0 SYNCS.PHASECHK.TRANS64 P0, [R6+URZ], R5 ;  /* 0x00000005060085a7 */ /* 0x000e64000800007f */
[----:B-1----:R-:W-:Y:S05]  /*a800*/  @!P0 BRA `(.L_x_194) ;  /* 0xfffffffc00f08947 */ /* 0x002fea000383ffff */
[----:B------:R-:W-:Y:S05]  /*a810*/  BRA `(.L_x_229) ;  /* 0xffffffec00c87947 */ /* 0x000fea000383ffff */
.L_x_195:
[----:B0-----:R0:W1:Y:S02]  /*a820*/  SYNCS.PHASECHK.TRANS64.TRYWAIT P0, [R9+URZ], R4 ;  /* 0x00000004090075a7 */ /* 0x001064000800017f */
[----:B-1----:R-:W-:Y:S05]  /*a830*/  @!P0 NANOSLEEP.SYNCS 0x989680 ;  /* 0x009896800000895d */ /* 0x002fea0003900000 */
[----:B------:R-:W1:Y:S02]  /*a840*/  @!P0 SYNCS.PHASECHK.TRANS64 P0, [R9+URZ], R4 ;  /* 0x00000004090085a7 */ /* 0x000e64000800007f */
[----:B-1----:R-:W-:Y:S05]  /*a850*/  @!P0 BRA `(.L_x_195) ;  /* 0xfffffffc00f08947 */ /* 0x002fea000383ffff */
[----:B------:R-:W-:Y:S05]  /*a860*/  BRA `(.L_x_230) ;  /* 0xffffffec00d87947 */ /* 0x000fea000383ffff */
.L_x_196:
[----:B0-----:R0:W1:Y:S02]  /*a870*/  SYNCS.PHASECHK.TRANS64.TRYWAIT P0, [R6+URZ], R5 ;  /* 0x00000005060075a7 */ /* 0x001064000800017f */
[----:B-1----:R-:W-:Y:S05]  /*a880*/  @!P0 NANOSLEEP.SYNCS 0x989680 ;  /* 0x009896800000895d */ /* 0x002fea0003900000 */
[----:B------:R-:W1:Y:S02]  /*a890*/  @!P0 SYNCS.PHASECHK.TRANS64 P0, [R6+URZ], R5 ;  /* 0x00000005060085a7 */ /* 0x000e64000800007f */
[----:B-1----:R-:W-:Y:S05]  /*a8a0*/  @!P0 BRA `(.L_x_196) ;  /* 0xfffffffc00f08947 */ /* 0x002fea000383ffff */
[----:B------:R-:W-:Y:S05]  /*a8b0*/  BRA `(.L_x_231) ;  /* 0xffffffec00e87947 */ /* 0x000fea000383ffff */
.L_x_197:
[----:B0-----:R0:W1:Y:S02]  /*a8c0*/  SYNCS.PHASECHK.TRANS64.TRYWAIT P0, [R9+URZ], R4 ;  /* 0x00000004090075a7 */ /* 0x001064000800017f */
[----:B-1----:R-:W-:Y:S05]  /*a8d0*/  @!P0 NANOSLEEP.SYNCS 0x989680 ;  /* 0x009896800000895d */ /* 0x002fea0003900000 */
[----:B------:R-:W1:Y:S02]  /*a8e0*/  @!P0 SYNCS.PHASECHK.TRANS64 P0, [R9+URZ], R4 ;  /* 0x00000004090085a7 */ /* 0x000e64000800007f */
[----:B-1----:R-:W-:Y:S05]  /*a8f0*/  @!P0 BRA `(.L_x_197) ;  /* 0xfffffffc00f08947 */ /* 0x002fea000383ffff */
[----:B------:R-:W-:Y:S05]  /*a900*/  BRA `(.L_x_232) ;  /* 0xffffffec00f87947 */ /* 0x000fea000383ffff */
.L_x_198:
[----:B0-----:R0:W1:Y:S02]  /*a910*/  SYNCS.PHASECHK.TRANS64.TRYWAIT P0, [R6+URZ], R5 ;  /* 0x00000005060075a7 */ /* 0x001064000800017f */
[----:B-1----:R-:W-:Y:S05]  /*a920*/  @!P0 NANOSLEEP.SYNCS 0x989680 ;  /* 0x009896800000895d */ /* 0x002fea0003900000 */
[----:B------:R-:W1:Y:S02]  /*a930*/  @!P0 SYNCS.PHASECHK.TRANS64 P0, [R6+URZ], R5 ;  /* 0x00000005060085a7 */ /* 0x000e64000800007f */
[----:B-1----:R-:W-:Y:S05]  /*a940*/  @!P0 BRA `(.L_x_198) ;  /* 0xfffffffc00f08947 */ /* 0x002fea000383ffff */
[----:B------:R-:W-:Y:S05]  /*a950*/  BRA `(.L_x_233) ;  /* 0xfffffff000087947 */ /* 0x000fea000383ffff */
.L_x_199:
[----:B0-----:R0:W1:Y:S02]  /*a960*/  SYNCS.PHASECHK.TRANS64.TRYWAIT P0, [R9+URZ], R4 ;  /* 0x00000004090075a7 */ /* 0x001064000800017f */
[----:B-1----:R-:W-:Y:S05]  /*a970*/  @!P0 NANOSLEEP.SYNCS 0x989680 ;  /* 0x009896800000895d */ /* 0x002fea0003900000 */
[----:B------:R-:W1:Y:S02]  /*a980*/  @!P0 SYNCS.PHASECHK.TRANS64 P0, [R9+URZ], R4 ;  /* 0x00000004090085a7 */ /* 0x000e64000800007f */
[----:B-1----:R-:W-:Y:S05]  /*a990*/  @!P0 BRA `(.L_x_199) ;  /* 0xfffffffc00f08947 */ /* 0x002fea000383ffff */
[----:B------:R-:W-:Y:S05]  /*a9a0*/  BRA `(.L_x_234) ;  /* 0xfffffff000187947 */ /* 0x000fea000383ffff */
.L_x_200:
[----:B0-----:R0:W1:Y:S02]  /*a9b0*/  SYNCS.PHASECHK.TRANS64.TRYWAIT P0, [R6+URZ], R5 ;  /* 0x00000005060075a7 */ /* 0x001064000800017f */
[----:B-1----:R-:W-:Y:S05]  /*a9c0*/  @!P0 NANOSLEEP.SYNCS 0x989680 ;  /* 0x009896800000895d */ /* 0x002fea0003900000 */
[----:B------:R-:W1:Y:S02]  /*a9d0*/  @!P0 SYNCS.PHASECHK.TRANS64 P0, [R6+URZ], R5 ;  /* 0x00000005060085a7 */ /* 0x000e64000800007f */
[----:B-1----:R-:W-:Y:S05]  /*a9e0*/  @!P0 BRA `(.L_x_200) ;  /* 0xfffffffc00f08947 */ /* 0x002fea000383ffff */
[----:B------:R-:W-:Y:S05]  /*a9f0*/  BRA `(.L_x_235) ;  /* 0xfffffff000287947 */ /* 0x000fea000383ffff */
.L_x_201:
[----:B0-----:R0:W1:Y:S02]  /*aa00*/  SYNCS.PHASECHK.TRANS64.TRYWAIT P0, [R9+URZ], R4 ;  /* 0x00000004090075a7 */ /* 0x001064000800017f */
[----:B-1----:R-:W-:Y:S05]  /*aa10*/  @!P0 NANOSLEEP.SYNCS 0x989680 ;  /* 0x009896800000895d */ /* 0x002fea0003900000 */
[----:B------:R-:W1:Y:S02]  /*aa20*/  @!P0 SYNCS.PHASECHK.TRANS64 P0, [R9+URZ], R4 ;  /* 0x00000004090085a7 */ /* 0x000e64000800007f */
[----:B-1----:R-:W-:Y:S05]  /*aa30*/  @!P0 BRA `(.L_x_201) ;  /* 0xfffffffc00f08947 */ /* 0x002fea000383ffff */
[----:B------:R-:W-:Y:S05]  /*aa40*/  BRA `(.L_x_236) ;  /* 0xfffffff000387947 */ /* 0x000fea000383ffff */
.L_x_202:
[----:B0-----:R0:W1:Y:S02]  /*aa50*/  SYNCS.PHASECHK.TRANS64.TRYWAIT P0, [R6+URZ], R5 ;  /* 0x00000005060075a7 */ /* 0x001064000800017f */
[----:B-1----:R-:W-:Y:S05]  /*aa60*/  @!P0 NANOSLEEP.SYNCS 0x989680 ;  /* 0x009896800000895d */ /* 0x002fea0003900000 */
[----:B------:R-:W1:Y:S02]  /*aa70*/  @!P0 SYNCS.PHASECHK.TRANS64 P0, [R6+URZ], R5 ;  /* 0x00000005060085a7 */ /* 0x000e64000800007f */
[----:B-1----:R-:W-:Y:S05]  /*aa80*/  @!P0 BRA `(.L_x_202) ;  /* 0xfffffffc00f08947 */ /* 0x002fea000383ffff */
[----:B------:R-:W-:Y:S05]  /*aa90*/  BRA `(.L_x_237) ;  /* 0xfffffff000487947 */ /* 0x000fea000383ffff */
.L_x_203:
[----:B0-----:R0:W1:Y:S02]  /*aaa0*/  SYNCS.PHASECHK.TRANS64.TRYWAIT P0, [R9+URZ], R4 ;  /* 0x00000004090075a7 */ /* 0x001064000800017f */
[----:B-1----:R-:W-:Y:S05]  /*aab0*/  @!P0 NANOSLEEP.SYNCS 0x989680 ;  /* 0x009896800000895d */ /* 0x002fea0003900000 */
[----:B------:R-:W1:Y:S02]  /*aac0*/  @!P0 SYNCS.PHASECHK.TRANS64 P0, [R9+URZ], R4 ;  /* 0x00000004090085a7 */ /* 0x000e64000800007f */
[----:B-1----:R-:W-:Y:S05]  /*aad0*/  @!P0 BRA `(.L_x_203) ;  /* 0xfffffffc00f08947 */ /* 0x002fea000383ffff */
[----:B------:R-:W-:Y:S05]  /*aae0*/  BRA `(.L_x_238) ;  /* 0xfffffff000587947 */ /* 0x000fea000383ffff */
.L_x_204:
[----:B0-----:R0:W1:Y:S02]  /*aaf0*/  SYNCS.PHASECHK.TRANS64.TRYWAIT P0, [R6+URZ], R5 ;  /* 0x00000005060075a7 */ /* 0x001064000800017f */
[----:B-1----:R-:W-:Y:S05]  /*ab00*/  @!P0 NANOSLEEP.SYNCS 0x989680 ;  /* 0x009896800000895d */ /* 0x002fea0003900000 */
[----:B------:R-:W1:Y:S02]  /*ab10*/  @!P0 SYNCS.PHASECHK.TRANS64 P0, [R6+URZ], R5 ;  /* 0x00000005060085a7 */ /* 0x000e64000800007f */
[----:B-1----:R-:W-:Y:S05]  /*ab20*/  @!P0 BRA `(.L_x_204) ;  /* 0xfffffffc00f08947 */ /* 0x002fea000383ffff */
[----:B------:R-:W-:Y:S05]  /*ab30*/  BRA `(.L_x_239) ;  /* 0xfffffff000687947 */ /* 0x000fea000383ffff */
.L_x_205:
[----:B0-----:R0:W1:Y:S02]  /*ab40*/  SYNCS.PHASECHK.TRANS64.TRYWAIT P0, [R9+URZ], R4 ;  /* 0x00000004090075a7 */ /* 0x001064000800017f */
[----:B-1----:R-:W-:Y:S05]  /*ab50*/  @!P0 NANOSLEEP.SYNCS 0x989680 ;  /* 0x009896800000895d */ /* 0x002fea0003900000 */
[----:B------:R-:W1:Y:S02]  /*ab60*/  @!P0 SYNCS.PHASECHK.TRANS64 P0, [R9+URZ], R4 ;  /* 0x00000004090085a7 */ /* 0x000e64000800007f */
[----:B-1----:R-:W-:Y:S05]  /*ab70*/  @!P0 BRA `(.L_x_205) ;  /* 0xfffffffc00f08947 */ /* 0x002fea000383ffff */
[----:B------:R-:W-:Y:S05]  /*ab80*/  BRA `(.L_x_240) ;  /* 0xfffffff000787947 */ /* 0x000fea000383ffff */
.L_x_206:
[----:B0-----:R0:W1:Y:S02]  /*ab90*/  SYNCS.PHASECHK.TRANS64.TRYWAIT P0, [R6+URZ], R5 ;  /* 0x00000005060075a7 */ /* 0x001064000800017f */
[----:B-1----:R-:W-:Y:S05]  /*aba0*/  @!P0 NANOSLEEP.SYNCS 0x989680 ;  /* 0x009896800000895d */ /* 0x002fea0003900000 */
[----:B------:R-:W1:Y:S02]  /*abb0*/  @!P0 SYNCS.PHASECHK.TRANS64 P0, [R6+URZ], R5 ;  /* 0x00000005060085a7 */ /* 0x000e64000800007f */
[----:B-1----:R-:W-:Y:S05]  /*abc0*/  @!P0 BRA `(.L_x_206) ;  /* 0xfffffffc00f08947 */ /* 0x002fea000383ffff */
[----:B------:R-:W-:Y:S05]  /*abd0*/  BRA `(.L_x_241) ;  /* 0xfffffff000887947 */ /* 0x000fea000383ffff */
.L_x_207:
[----:B0-----:R0:W1:Y:S02]  /*abe0*/  SYNCS.PHASECHK.TRANS64.TRYWAIT P0, [R9+URZ], R4 ;  /* 0x00000004090075a7 */ /* 0x001064000800017f */
[----:B-1----:R-:W-:Y:S05]  /*abf0*/  @!P0 NANOSLEEP.SYNCS 0x989680 ;  /* 0x009896800000895d */ /* 0x002fea0003900000 */
[----:B------:R-:W1:Y:S02]  /*ac00*/  @!P0 SYNCS.PHASECHK.TRANS64 P0, [R9+URZ], R4 ;  /* 0x00000004090085a7 */ /* 0x000e64000800007f */
[----:B-1----:R-:W-:Y:S05]  /*ac10*/  @!P0 BRA `(.L_x_207) ;  /* 0xfffffffc00f08947 */ /* 0x002fea000383ffff */
[----:B------:R-:W-:Y:S05]  /*ac20*/  BRA `(.L_x_242) ;  /* 0xfffffff000987947 */ /* 0x000fea000383ffff */
.L_x_208:
[----:B0-----:R0:W1:Y:S02]  /*ac30*/  SYNCS.PHASECHK.TRANS64.TRYWAIT P0, [R6+URZ], R5 ;  /* 0x00000005060075a7 */ /* 0x001064000800017f */
[----:B-1----:R-:W-:Y:S05]  /*ac40*/  @!P0 NANOSLEEP.SYNCS 0x989680 ;  /* 0x009896800000895d */ /* 0x002fea0003900000 */
[----:B------:R-:W1:Y:S02]  /*ac50*/  @!P0 SYNCS.PHASECHK.TRANS64 P0, [R6+URZ], R5 ;  /* 0x00000005060085a7 */ /* 0x000e64000800007f */
[----:B-1----:R-:W-:Y:S05]  /*ac60*/  @!P0 BRA `(.L_x_208) ;  /* 0xfffffffc00f08947 */ /* 0x002fea000383ffff */
[----:B------:R-:W-:Y:S05]  /*ac70*/  BRA `(.L_x_243) ;  /* 0xfffffff000a87947 */ /* 0x000fea000383ffff */
.L_x_209:
[----:B0-----:R0:W1:Y:S02]  /*ac80*/  SYNCS.PHASECHK.TRANS64.TRYWAIT P0, [R9+URZ], R4 ;  /* 0x00000004090075a7 */ /* 0x001064000800017f */
[----:B-1----:R-:W-:Y:S05]  /*ac90*/  @!P0 NANOSLEEP.SYNCS 0x989680 ;  /* 0x009896800000895d */ /* 0x002fea0003900000 */
[----:B------:R-:W1:Y:S02]  /*aca0*/  @!P0 SYNCS.PHASECHK.TRANS64 P0, [R9+URZ], R4 ;  /* 0x00000004090085a7 */ /* 0x000e64000800007f */
[----:B-1----:R-:W-:Y:S05]  /*acb0*/  @!P0 BRA `(.L_x_209) ;  /* 0xfffffffc00f08947 */ /* 0x002fea000383ffff */
[----:B------:R-:W-:Y:S05]  /*acc0*/  BRA `(.L_x_244) ;  /* 0xfffffff000b87947 */ /* 0x000fea000383ffff */
.L_x_210:
[----:B0-----:R0:W1:Y:S02]  /*acd0*/  SYNCS.PHASECHK.TRANS64.TRYWAIT P0, [R6+URZ], R5 ;  /* 0x00000005060075a7 */ /* 0x001064000800017f */
[----:B-1----:R-:W-:Y:S05]  /*ace0*/  @!P0 NANOSLEEP.SYNCS 0x989680 ;  /* 0x009896800000895d */ /* 0x002fea0003900000 */
[----:B------:R-:W1:Y:S02]  /*acf0*/  @!P0 SYNCS.PHASECHK.TRANS64 P0, [R6+URZ], R5 ;  /* 0x00000005060085a7 */ /* 0x000e64000800007f */
[----:B-1----:R-:W-:Y:S05]  /*ad00*/  @!P0 BRA `(.L_x_210) ;  /* 0xfffffffc00f08947 */ /* 0x002fea000383ffff */
[----:B------:R-:W-:Y:S05]  /*ad10*/  BRA `(.L_x_245) ;  /* 0xfffffff000c87947 */ /* 0x000fea000383ffff */
.L_x_211:
[----:B0-----:R0:W1:Y:S02]  /*ad20*/  SYNCS.PHASECHK.TRANS64.TRYWAIT P0, [R9+URZ], R4 ;  /* 0x00000004090075a7 */ /* 0x001064000800017f */
[----:B-1----:R-:W-:Y:S05]  /*ad30*/  @!P0 NANOSLEEP.SYNCS 0x989680 ;  /* 0x009896800000895d */ /* 0x002fea0003900000 */
[----:B------:R-:W1:Y:S02]  /*ad40*/  @!P0 SYNCS.PHASECHK.TRANS64 P0, [R9+URZ], R4 ;  /* 0x00000004090085a7 */ /* 0x000e64000800007f */
[----:B-1----:R-:W-:Y:S05]  /*ad50*/  @!P0 BRA `(.L_x_211) ;  /* 0xfffffffc00f08947 */ /* 0x002fea000383ffff */
[----:B------:R-:W-:Y:S05]  /*ad60*/  BRA `(.L_x_246) ;  /* 0xfffffff000d87947 */ /* 0x000fea000383ffff */
.L_x_212:
[----:B0-----:R0:W1:Y:S02]  /*ad70*/  SYNCS.PHASECHK.TRANS64.TRYWAIT P0, [R6+URZ], R5 ;  /* 0x00000005060075a7 */ /* 0x001064000800017f */
[----:B-1----:R-:W-:Y:S05]  /*ad80*/  @!P0 NANOSLEEP.SYNCS 0x989680 ;  /* 0x009896800000895d */ /* 0x002fea0003900000 */
[----:B------:R-:W1:Y:S02]  /*ad90*/  @!P0 SYNCS.PHASECHK.TRANS64 P0, [R6+URZ], R5 ;  /* 0x00000005060085a7 */ /* 0x000e64000800007f */
[----:B-1----:R-:W-:Y:S05]  /*ada0*/  @!P0 BRA `(.L_x_212) ;  /* 0xfffffffc00f08947 */ /* 0x002fea000383ffff */
[----:B------:R-:W-:Y:S05]  /*adb0*/  BRA `(.L_x_247) ;  /* 0xfffffff000e87947 */ /* 0x000fea000383ffff */
.L_x_213:
[----:B0-----:R0:W1:Y:S02]  /*adc0*/  SYNCS.PHASECHK.TRANS64.TRYWAIT P0, [R9+URZ], R4 ;  /* 0x00000004090075a7 */ /* 0x001064000800017f */
[----:B-1----:R-:W-:Y:S05]  /*add0*/  @!P0 NANOSLEEP.SYNCS 0x989680 ;  /* 0x009896800000895d */ /* 0x002fea0003900000 */
[----:B------:R-:W1:Y:S02]  /*ade0*/  @!P0 SYNCS.PHASECHK.TRANS64 P0, [R9+URZ], R4 ;  /* 0x00000004090085a7 */ /* 0x000e64000800007f */
[----:B-1----:R-:W-:Y:S05]  /*adf0*/  @!P0 BRA `(.L_x_213) ;  /* 0xfffffffc00f08947 */ /* 0x002fea000383ffff */
[----:B------:R-:W-:Y:S05]  /*ae00*/  BRA `(.L_x_248) ;  /* 0xfffffff000f87947 */ /* 0x000fea000383ffff */
.L_x_214:
[----:B0-----:R0:W1:Y:S02]  /*ae10*/  SYNCS.PHASECHK.TRANS64.TRYWAIT P0, [R6+URZ], R5 ;  /* 0x00000005060075a7 */ /* 0x001064000800017f */
[----:B-1----:R-:W-:Y:S05]  /*ae20*/  @!P0 NANOSLEEP.SYNCS 0x989680 ;  /* 0x009896800000895d */ /* 0x002fea0003900000 */
[----:B------:R-:W1:Y:S02]  /*ae30*/  @!P0 SYNCS.PHASECHK.TRANS64 P0, [R6+URZ], R5 ;  /* 0x00000005060085a7 */ /* 0x000e64000800007f */
[----:B-1----:R-:W-:Y:S05]  /*ae40*/  @!P0 BRA `(.L_x_214) ;  /* 0xfffffffc00f08947 */ /* 0x002fea000383ffff */
[----:B------:R-:W-:Y:S05]  /*ae50*/  BRA `(.L_x_249) ;  /* 0xfffffff400087947 */ /* 0x000fea000383ffff */
.L_x_215:
[----:B0-----:R0:W1:Y:S02]  /*ae60*/  SYNCS.PHASECHK.TRANS64.TRYWAIT P0, [R9+URZ], R4 ;  /* 0x00000004090075a7 */ /* 0x001064000800017f */
[----:B-1----:R-:W-:Y:S05]  /*ae70*/  @!P0 NANOSLEEP.SYNCS 0x989680 ;  /* 0x009896800000895d */ /* 0x002fea0003900000 */
[----:B------:R-:W1:Y:S02]  /*ae80*/  @!P0 SYNCS.PHASECHK.TRANS64 P0, [R9+URZ], R4 ;  /* 0x00000004090085a7 */ /* 0x000e64000800007f */
[----:B-1----:R-:W-:Y:S05]  /*ae90*/  @!P0 BRA `(.L_x_215) ;  /* 0xfffffffc00f08947 */ /* 0x002fea000383ffff */
[----:B------:R-:W-:Y:S05]  /*aea0*/  BRA `(.L_x_250) ;  /* 0xfffffff400187947 */ /* 0x000fea000383ffff */
.L_x_216:
[----:B0-----:R0:W1:Y:S02]  /*aeb0*/  SYNCS.PHASECHK.TRANS64.TRYWAIT P0, [R6+URZ], R5 ;  /* 0x00000005060075a7 */ /* 0x001064000800017f */
[----:B-1----:R-:W-:Y:S05]  /*aec0*/  @!P0 NANOSLEEP.SYNCS 0x989680 ;  /* 0x009896800000895d */ /* 0x002fea0003900000 */
[----:B------:R-:W1:Y:S02]  /*aed0*/  @!P0 SYNCS.PHASECHK.TRANS64 P0, [R6+URZ], R5 ;  /* 0x00000005060085a7 */ /* 0x000e64000800007f */
[----:B-1----:R-:W-:Y:S05]  /*aee0*/  @!P0 BRA `(.L_x_216) ;  /* 0xfffffffc00f08947 */ /* 0x002fea000383ffff */
[----:B------:R-:W-:Y:S05]  /*aef0*/  BRA `(.L_x_251) ;  /* 0xfffffff400287947 */ /* 0x000fea000383ffff */
.L_x_217:
[----:B0-----:R0:W1:Y:S02]  /*af00*/  SYNCS.PHASECHK.TRANS64.TRYWAIT P0, [R9+URZ], R4 ;  /* 0x00000004090075a7 */ /* 0x001064000800017f */
[----:B-1----:R-:W-:Y:S05]  /*af10*/  @!P0 NANOSLEEP.SYNCS 0x989680 ;  /* 0x009896800000895d */ /* 0x002fea0003900000 */
[----:B------:R-:W1:Y:S02]  /*af20*/  @!P0 SYNCS.PHASECHK.TRANS64 P0, [R9+URZ], R4 ;  /* 0x00000004090085a7 */ /* 0x000e64000800007f */
[----:B-1----:R-:W-:Y:S05]  /*af30*/  @!P0 BRA `(.L_x_217) ;  /* 0xfffffffc00f08947 */ /* 0x002fea000383ffff */
[----:B------:R-:W-:Y:S05]  /*af40*/  BRA `(.L_x_252) ;  /* 0xfffffff400387947 */ /* 0x000fea000383ffff */
.L_x_218:
[----:B0-----:R0:W1:Y:S02]  /*af50*/  SYNCS.PHASECHK.TRANS64.TRYWAIT P0, [R6+URZ], R5 ;  /* 0x00000005060075a7 */ /* 0x001064000800017f */
[----:B-1----:R-:W-:Y:S05]  /*af60*/  @!P0 NANOSLEEP.SYNCS 0x989680 ;  /* 0x009896800000895d */ /* 0x002fea0003900000 */
[----:B------:R-:W1:Y:S02]  /*af70*/  @!P0 SYNCS.PHASECHK.TRANS64 P0, [R6+URZ], R5 ;  /* 0x00000005060085a7 */ /* 0x000e64000800007f */
[----:B-1----:R-:W-:Y:S05]  /*af80*/  @!P0 BRA `(.L_x_218) ;  /* 0xfffffffc00f08947 */ /* 0x002fea000383ffff */
[----:B------:R-:W-:Y:S05]  /*af90*/  BRA `(.L_x_253) ;  /* 0xfffffff400407947 */ /* 0x000fea000383ffff */
.L_x_254:
[----:B------:R-:W-:-:S00]  /*afa0*/  BRA `(.L_x_254) ;  /* 0xfffffffc00fc7947 */ /* 0x000fc0000383ffff */
[----:B------:R-:W-:-:S00]  /*afb0*/  NOP ;  /* 0x0000000000007918 */ /* 0x000fc00000000000 */
        /* <DEDUP_REMOVED lines=12> */
.L_x_255:


//--------------------- .nv.shared._ZN7cutlass13device_kernelINS_4gemm6kernel13GemmUniversalIN4cute5tupleIJiiiiEEENS1_10collective13CollectiveMmaINS1_37MainloopSm90TmaGmmaWarpSpecializedFP8ILi28ENS5_IJNS4_1CILi4EEESB_NSA_ILi1EEEEEENS1_35KernelTmaWarpSpecializedCooperativeEEENS5_IJNSA_ILi128EEESG_NSA_ILi32EEEEEENS_12float_e4m3_tENS5_IJlSC_lEEESJ_SK_NS4_8TiledMMAINS4_8MMA_AtomIJNS4_4SM904GMMA31MMA_64x128x32_F32E4M3E4M3_SS_TNILNSO_7ScaleInE1ELSQ_1EEEEEENS4_6LayoutINS5_IJNSA_ILi2EEESC_SC_EEENS5_IJSC_NSA_ILi0EEESW_EEEEENS5_IJNS4_10UnderscoreESZ_SZ_EEEEENS4_23SM90_TMA_LOAD_MULTICASTENS4_14ComposedLayoutINS4_7SwizzleILi1ELi4ELi3EEENS4_18smem_ptr_flag_bitsILi8EEENST_INS5_IJNSA_ILi8EEESH_EEENS5_IJSH_SC_EEEEEEEvNS4_8identityES12_S1C_vS1D_EENS_8epilogue10collective6detail29Sm90TmaWarpSpecializedAdapterINS1G_15DefaultEpilogueISJ_SK_SK_NS1F_6thread17LinearCombinationISJ_Li1EffLNS1K_9ScaleType4KindE0ELNS_15FloatRoundStyleE2ESJ_EENS1_15EpilogueDefaultEEEEEvvEEEEvNT_6ParamsE --------------------------
	.section	.nv.shared._ZN7cutlass13device_kernelINS_4gemm6kernel13GemmUniversalIN4cute5tupleIJiiiiEEENS1_10collective13CollectiveMmaINS1_37MainloopSm90TmaGmmaWarpSpecializedFP8ILi28ENS5_IJNS4_1CILi4EEESB_NSA_ILi1EEEEEENS1_35KernelTmaWarpSpecializedCooperativeEEENS5_IJNSA_ILi128EEESG_NSA_ILi32EEEEEENS_12float_e4m3_tENS5_IJlSC_lEEESJ_SK_NS4_8TiledMMAINS4_8MMA_AtomIJNS4_4SM904GMMA31MMA_64x128x32_F32E4M3E4M3_SS_TNILNSO_7ScaleInE1ELSQ_1EEEEEENS4_6LayoutINS5_IJNSA_ILi2EEESC_SC_EEENS5_IJSC_NSA_ILi0EEESW_EEEEENS5_IJNS4_10UnderscoreESZ_SZ_EEEEENS4_23SM90_TMA_LOAD_MULTICASTENS4_14ComposedLayoutINS4_7SwizzleILi1ELi4ELi3EEENS4_18smem_ptr_flag_bitsILi8EEENST_INS5_IJNSA_ILi8EEESH_EEENS5_IJSH_SC_EEEEEEEvNS4_8identityES12_S1C_vS1D_EENS_8epilogue10collective6detail29Sm90TmaWarpSpecializedAdapterINS1G_15DefaultEpilogueISJ_SK_SK_NS1F_6thread17LinearCombinationISJ_Li1EffLNS1K_9ScaleType4KindE0ELNS_15FloatRoundStyleE2ESJ_EENS1_15EpilogueDefaultEEEEEvvEEEEvNT_6ParamsE,"aw",@nobits
	.sectionflags	@""
	.align	16
	.zero		1024


//--------------------- .nv.shared.reserved.0     --------------------------
	.section	.nv.shared.reserved.0,"aw",@nobits
	.weak		__nv_reservedSMEM_offset_0_alias
	.size		__nv_reservedSMEM_offset_0_alias, 0, 0
	.other		__nv_reservedSMEM_offset_0_alias,@"STO_CUDA_RESERVED_SHARED STV_DEFAULT"
__nv_reservedSMEM_offset_0_alias:
	.zero		0


//--------------------- .nv.global                --------------------------
	.section	.nv.global,"aw",@nobits
.nv.global:
	.type		_ZN40_INTERNAL_b67783cb_4_k_cu_d872462d_319604cute1_E,@object
	.size		_ZN40_INTERNAL_b67783cb_4_k_cu_d872462d_319604cute1_E,(_ZN40_INTERNAL_b67783cb_4_k_cu_d872462d_319604cuda3std3__45__cpo6cbeginE - _ZN40_INTERNAL_b67783cb_4_k_cu_d872462d_319604cute1_E)
_ZN40_INTERNAL_b67783cb_4_k_cu_d872462d_319604cute1_E:
	.zero		1
	.type		_ZN40_INTERNAL_b67783cb_4_k_cu_d872462d_319604cuda3std3__45__cpo6cbeginE,@object
	.size		_ZN40_INTERNAL_b67783cb_4_k_cu_d872462d_319604cuda3std3__45__cpo6cbeginE,(_ZN40_INTERNAL_b67783cb_4_k_cu_d872462d_319604cuda3std3__48in_placeE - _ZN40_INTERNAL_b67783cb_4_k_cu_d872462d_319604cuda3std3__45__cpo6cbeginE)
_ZN40_INTERNAL_b67783cb_4_k_cu_d872462d_319604cuda3std3__45__cpo6cbeginE:
	.zero		1
	.type		_ZN40_INTERNAL_b67783cb_4_k_cu_d872462d_319604cuda3std3__48in_placeE,@object
	.size		_ZN40_INTERNAL_b67783cb_4_k_cu_d872462d_319604cuda3std3__48in_placeE,(_ZN40_INTERNAL_b67783cb_4_k_cu_d872462d_319604cuda3std6ranges3__45__cpo9iter_moveE - _ZN40_INTERNAL_b67783cb_4_k_cu_d872462d_319604cuda3std3__48in_placeE)
_ZN40_INTERNAL_b67783cb_4_k_cu_d872462d_319604cuda3std3__48in_placeE:
	.zero		1
	.type		_ZN40_INTERNAL_b67783cb_4_k_cu_d872462d_319604cuda3std6ranges3__45__cpo9iter_moveE,@object
	.size		_ZN40_INTERNAL_b67783cb_4_k_cu_d872462d_319604cuda3std6ranges3__45__cpo9iter_moveE,(_ZN40_INTERNAL_b67783cb_4_k_cu_d872462d_319604cuda3std3__45__cpo5beginE - _ZN40_INTERNAL_b67783cb_4_k_cu_d872462d_319604cuda3std6ranges3__45__cpo9iter_moveE)
_ZN40_INTERNAL_b67783cb_4_k_cu_d872462d_319604cuda3std6ranges3__45__cpo9iter_moveE:
	.zero		1
	.type		_ZN40_INTERNAL_b67783cb_4_k_cu_d872462d_319604cuda3std3__45__cpo5beginE,@object
	.size		_ZN40_INTERNAL_b67783cb_4_k_cu_d872462d_319604cuda3std3__45__cpo5beginE,(_ZN40_INTERNAL_b67783cb_4_k_cu_d872462d_319604cuda3std3__442_GLOBAL__N__b67783cb_4_k_cu_d872462d_319606ignoreE - _ZN40_INTERNAL_b67783cb_4_k_cu_d872462d_319604cuda3std3__45__cpo5beginE)
_ZN40_INTERNAL_b67783cb_4_k_cu_d872462d_319604cuda3std3__45__cpo5beginE:
	.zero		1
	.type		_ZN40_INTERNAL_b67783cb_4_k_cu_d872462d_319604cuda3std3__442_GLOBAL__N__b67783cb_4_k_cu_d872462d_319606ignoreE,@object
	.size		_ZN40_INTERNAL_b67783cb_4_k_cu_d872462d_319604cuda3std3__442_GLOBAL__N__b67783cb_4_k_cu_d872462d_319606ignoreE,(_ZN40_INTERNAL_b67783cb_4_k_cu_d872462d_319604cute7productE - _ZN40_INTERNAL_b67783cb_4_k_cu_d872462d_319604cuda3std3__442_GLOBAL__N__b67783cb_4_k_cu_d872462d_319606ignoreE)
_ZN40_INTERNAL_b67783cb_4_k_cu_d872462d_319604cuda3std3__442_GLOBAL__N__b67783cb_4_k_cu_d872462d_319606ignoreE:
	.zero		1
	.type		_ZN40_INTERNAL_b67783cb_4_k_cu_d872462d_319604cute7productE,@object
	.size		_ZN40_INTERNAL_b67783cb_4_k_cu_d872462d_319604cute7productE,(_ZN40_INTERNAL_b67783cb_4_k_cu_d872462d_319604cuda3std3__45__cpo3endE - _ZN40_INTERNAL_b67783cb_4_k_cu_d872462d_319604cute7productE)
_ZN40_INTERNAL_b67783cb_4_k_cu_d872462d_319604cute7productE:
	.zero		1
	.type		_ZN40_INTERNAL_b67783cb_4_k_cu_d872462d_319604cuda3std3__45__cpo3endE,@object
	.size		_ZN40_INTERNAL_b67783cb_4_k_cu_d872462d_319604cuda3std3__45__cpo3endE,(_ZN40_INTERNAL_b67783cb_4_k_cu_d872462d_319604cuda3std3__419piecewise_constructE - _ZN40_INTERNAL_b67783cb_4_k_cu_d872462d_319604cuda3std3__45__cpo3endE)
_ZN40_INTERNAL_b67783cb_4_k_cu_d872462d_319604cuda3std3__45__cpo3endE:
	.zero		1
	.type		_ZN40_INTERNAL_b67783cb_4_k_cu_d872462d_319604cuda3std3__419piecewise_constructE,@object
	.size		_ZN40_INTERNAL_b67783cb_4_k_cu_d872462d_319604cuda3std3__419piecewise_constructE,(_ZN40_INTERNAL_b67783cb_4_k_cu_d872462d_319604cuda3std3__45__cpo4cendE - _ZN40_INTERNAL_b67783cb_4_k_cu_d872462d_319604cuda3std3__419piecewise_constructE)
_ZN40_INTERNAL_b67783cb_4_k_cu_d872462d_319604cuda3std3__419piecewise_constructE:
	.zero		1
	.type		_ZN40_INTERNAL_b67783cb_4_k_cu_d872462d_319604cuda3std3__45__cpo4cendE,@object
	.size		_ZN40_INTERNAL_b67783cb_4_k_cu_d872462d_319604cuda3std3__45__cpo4cendE,(_ZN40_INTERNAL_b67783cb_4_k_cu_d872462d_319604cuda3std6ranges3__45__cpo4swapE - _ZN40_INTERNAL_b67783cb_4_k_cu_d872462d_319604cuda3std3__45__cpo4cendE)
_ZN40_INTERNAL_b67783cb_4_k_cu_d872462d_319604cuda3std3__45__cpo4cendE:
	.zero		1
	.type		_ZN40_INTERNAL_b67783cb_4_k_cu_d872462d_319604cuda3std6ranges3__45__cpo4swapE,@object
	.size		_ZN40_INTERNAL_b67783cb_4_k_cu_d872462d_319604cuda3std6ranges3__45__cpo4swapE,(.L_7 - _ZN40_INTERNAL_b67783cb_4_k_cu_d872462d_319604cuda3std6ranges3__45__cpo4swapE)
_ZN40_INTERNAL_b67783cb_4_k_cu_d872462d_319604cuda3std6ranges3__45__cpo4swapE:
	.zero		1
.L_7:


//--------------------- .nv.constant0._ZN7cutlass13device_kernelINS_4gemm6kernel13GemmUniversalIN4cute5tupleIJiiiiEEENS1_10collective13CollectiveMmaINS1_37MainloopSm90TmaGmmaWarpSpecializedFP8ILi28ENS5_IJNS4_1CILi4EEESB_NSA_ILi1EEEEEENS1_35KernelTmaWarpSpecializedCooperativeEEENS5_IJNSA_ILi128EEESG_NSA_ILi32EEEEEENS_12float_e4m3_tENS5_IJlSC_lEEESJ_SK_NS4_8TiledMMAINS4_8MMA_AtomIJNS4_4SM904GMMA31MMA_64x128x32_F32E4M3E4M3_SS_TNILNSO_7ScaleInE1ELSQ_1EEEEEENS4_6LayoutINS5_IJNSA_ILi2EEESC_SC_EEENS5_IJSC_NSA_ILi0EEESW_EEEEENS5_IJNS4_10UnderscoreESZ_SZ_EEEEENS4_23SM90_TMA_LOAD_MULTICASTENS4_14ComposedLayoutINS4_7SwizzleILi1ELi4ELi3EEENS4_18smem_ptr_flag_bitsILi8EEENST_INS5_IJNSA_ILi8EEESH_EEENS5_IJSH_SC_EEEEEEEvNS4_8identityES12_S1C_vS1D_EENS_8epilogue10collective6detail29Sm90TmaWarpSpecializedAdapterINS1G_15DefaultEpilogueISJ_SK_SK_NS1F_6thread17LinearCombinationISJ_Li1EffLNS1K_9ScaleType4KindE0ELNS_15FloatRoundStyleE2ESJ_EENS1_15EpilogueDefaultEEEEEvvEEEEvNT_6ParamsE --------------------------
	.section	.nv.constant0._ZN7cutlass13device_kernelINS_4gemm6kernel13GemmUniversalIN4cute5tupleIJiiiiEEENS1_10collective13CollectiveMmaINS1_37MainloopSm90TmaGmmaWarpSpecializedFP8ILi28ENS5_IJNS4_1CILi4EEESB_NSA_ILi1EEEEEENS1_35KernelTmaWarpSpecializedCooperativeEEENS5_IJNSA_ILi128EEESG_NSA_ILi32EEEEEENS_12float_e4m3_tENS5_IJlSC_lEEESJ_SK_NS4_8TiledMMAINS4_8MMA_AtomIJNS4_4SM904GMMA31MMA_64x128x32_F32E4M3E4M3_SS_TNILNSO_7ScaleInE1ELSQ_1EEEEEENS4_6LayoutINS5_IJNSA_ILi2EEESC_SC_EEENS5_IJSC_NSA_ILi0EEESW_EEEEENS5_IJNS4_10UnderscoreESZ_SZ_EEEEENS4_23SM90_TMA_LOAD_MULTICASTENS4_14ComposedLayoutINS4_7SwizzleILi1ELi4ELi3EEENS4_18smem_ptr_flag_bitsILi8EEENST_INS5_IJNSA_ILi8EEESH_EEENS5_IJSH_SC_EEEEEEEvNS4_8identityES12_S1C_vS1D_EENS_8epilogue10collective6detail29Sm90TmaWarpSpecializedAdapterINS1G_15DefaultEpilogueISJ_SK_SK_NS1F_6thread17LinearCombinationISJ_Li1EffLNS1K_9ScaleType4KindE0ELNS_15FloatRoundStyleE2ESJ_EENS1_15EpilogueDefaultEEEEEvvEEEEvNT_6ParamsE,"a",@progbits
	.sectionflags	@""
	.align	4
.nv.constant0._ZN7cutlass13device_kernelINS_4gemm6kernel13GemmUniversalIN4cute5tupleIJiiiiEEENS1_10collective13CollectiveMmaINS1_37MainloopSm90TmaGmmaWarpSpecializedFP8ILi28ENS5_IJNS4_1CILi4EEESB_NSA_ILi1EEEEEENS1_35KernelTmaWarpSpecializedCooperativeEEENS5_IJNSA_ILi128EEESG_NSA_ILi32EEEEEENS_12float_e4m3_tENS5_IJlSC_lEEESJ_SK_NS4_8TiledMMAINS4_8MMA_AtomIJNS4_4SM904GMMA31MMA_64x128x32_F32E4M3E4M3_SS_TNILNSO_7ScaleInE1ELSQ_1EEEEEENS4_6LayoutINS5_IJNSA_ILi2EEESC_SC_EEENS5_IJSC_NSA_ILi0EEESW_EEEEENS5_IJNS4_10UnderscoreESZ_SZ_EEEEENS4_23SM90_TMA_LOAD_MULTICASTENS4_14ComposedLayoutINS4_7SwizzleILi1ELi4ELi3EEENS4_18smem_ptr_flag_bitsILi8EEENST_INS5_IJNSA_ILi8EEESH_EEENS5_IJSH_SC_EEEEEEEvNS4_8identityES12_S1C_vS1D_EENS_8epilogue10collective6detail29Sm90TmaWarpSpecializedAdapterINS1G_15DefaultEpilogueISJ_SK_SK_NS1F_6thread17LinearCombinationISJ_Li1EffLNS1K_9ScaleType4KindE0ELNS_15FloatRoundStyleE2ESJ_EENS1_15EpilogueDefaultEEEEEvvEEEEvNT_6ParamsE:
	.zero		1664


//--------------------- SYMBOLS --------------------------

	.type		.nv.reservedSmem.offset0,@object
	.size		.nv.reservedSmem.offset0,0x4
